	.target	sm_90a

	.elftype	@"ET_EXEC"


//--------------------- .note.nv.tkinfo           --------------------------
	.section	.note.nv.tkinfo,"",@"SHT_NOTE"
	.sectionflags	@"SHF_NOTE_NV_TKINFO"
	.tkinfo
        /*0018*/ 	.word	0x00000002
        /*0030*/ 	.string	""
        /*0030*/ 	.string	"ptxas"
        /*0030*/ 	.string	"Cuda compilation tools, release 13.0, V13.0.88"
        /*0030*/ 	.string	"Build cuda_13.0.r13.0/compiler.36424714_0"
        /*0030*/ 	.string	"-arch sm_90a -m 64 "



//--------------------- .note.nv.cuinfo           --------------------------
	.section	.note.nv.cuinfo,"",@"SHT_NOTE"
	.sectionflags	@"SHF_NOTE_NV_CUINFO"
        /*0018*/ 	.short	0x0002
        /*001a*/ 	.short	0x005a
        /*001c*/ 	.short	0x0082
	.zero		2


//--------------------- .nv.info                  --------------------------
	.section	.nv.info,"",@"SHT_CUDA_INFO"
	.align	4


	//----- nvinfo : EIATTR_REGCOUNT
	.align		4
        /*0000*/ 	.byte	0x04, 0x2f
        /*0002*/ 	.short	(.L_15 - .L_14)
	.align		4
.L_14:
        /*0004*/ 	.word	index@(_ZN7cutlass13device_kernelINS_4fmha6kernel13FmhaKernelTmaINS1_10collective15FmhaMainloopTmaINS_6half_tEfN4cute5tupleIJNS7_1CILi64EEENS9_ILi128EEESA_EEENS4_13DefaultFusionEJEEENS4_15FmhaFwdEpilogueIS6_fNS8_IJSA_SA_SB_EEEEEJEEEEEvNT_6ParamsE)
        /*0008*/ 	.word	0x00000080


	//----- nvinfo : EIATTR_FRAME_SIZE
	.align		4
.L_15:
        /*000c*/ 	.byte	0x04, 0x11
        /*000e*/ 	.short	(.L_17 - .L_16)
	.align		4
.L_16:
        /*0010*/ 	.word	index@($__internal_0_$__cuda_sm20_rcp_rn_f32_slowpath)
        /*0014*/ 	.word	0x00000000


	//----- nvinfo : EIATTR_FRAME_SIZE
	.align		4
.L_17:
        /*0018*/ 	.byte	0x04, 0x11
        /*001a*/ 	.short	(.L_19 - .L_18)
	.align		4
.L_18:
        /*001c*/ 	.word	index@(_ZN7cutlass13device_kernelINS_4fmha6kernel13FmhaKernelTmaINS1_10collective15FmhaMainloopTmaINS_6half_tEfN4cute5tupleIJNS7_1CILi64EEENS9_ILi128EEESA_EEENS4_13DefaultFusionEJEEENS4_15FmhaFwdEpilogueIS6_fNS8_IJSA_SA_SB_EEEEEJEEEEEvNT_6ParamsE)
        /*0020*/ 	.word	0x00000000


	//----- nvinfo : EIATTR_MIN_STACK_SIZE
	.align		4
.L_19:
        /*0024*/ 	.byte	0x04, 0x12
        /*0026*/ 	.short	(.L_21 - .L_20)
	.align		4
.L_20:
        /*0028*/ 	.word	index@(_ZN7cutlass13device_kernelINS_4fmha6kernel13FmhaKernelTmaINS1_10collective15FmhaMainloopTmaINS_6half_tEfN4cute5tupleIJNS7_1CILi64EEENS9_ILi128EEESA_EEENS4_13DefaultFusionEJEEENS4_15FmhaFwdEpilogueIS6_fNS8_IJSA_SA_SB_EEEEEJEEEEEvNT_6ParamsE)
        /*002c*/ 	.word	0x00000000
.L_21:


//--------------------- .nv.compat                --------------------------
	.section	.nv.compat,"",@"SHT_CUDA_COMPAT_INFO"
	.align	4
        /*0000*/ 	.byte	0x02, 0x09, 0x01, 0x00, 0x02, 0x02, 0x04, 0x00, 0x02, 0x05, 0x05, 0x00, 0x03, 0x07, 0x01, 0x01
        /*0010*/ 	.byte	0x02, 0x03, 0x01, 0x00, 0x02, 0x06, 0x01, 0x00, 0x04, 0x0b, 0x08, 0x00, 0x00, 0x00, 0x00, 0x00
        /*0020*/ 	.byte	0x00, 0x00, 0x00, 0x00


//--------------------- .nv.info._ZN7cutlass13device_kernelINS_4fmha6kernel13FmhaKernelTmaINS1_10collective15FmhaMainloopTmaINS_6half_tEfN4cute5tupleIJNS7_1CILi64EEENS9_ILi128EEESA_EEENS4_13DefaultFusionEJEEENS4_15FmhaFwdEpilogueIS6_fNS8_IJSA_SA_SB_EEEEEJEEEEEvNT_6ParamsE --------------------------
	.section	.nv.info._ZN7cutlass13device_kernelINS_4fmha6kernel13FmhaKernelTmaINS1_10collective15FmhaMainloopTmaINS_6half_tEfN4cute5tupleIJNS7_1CILi64EEENS9_ILi128EEESA_EEENS4_13DefaultFusionEJEEENS4_15FmhaFwdEpilogueIS6_fNS8_IJSA_SA_SB_EEEEEJEEEEEvNT_6ParamsE,"",@"SHT_CUDA_INFO"
	.sectionflags	@""
	.align	4


	//----- nvinfo : EIATTR_CUDA_API_VERSION
	.align		4
        /*0000*/ 	.byte	0x04, 0x37
        /*0002*/ 	.short	(.L_23 - .L_22)
.L_22:
        /*0004*/ 	.word	0x00000082


	//----- nvinfo : EIATTR_KPARAM_INFO
	.align		4
.L_23:
        /*0008*/ 	.byte	0x04, 0x17
        /*000a*/ 	.short	(.L_25 - .L_24)
.L_24:
        /*000c*/ 	.word	0x00000000
        /*0010*/ 	.short	0x0000
        /*0012*/ 	.short	0x0070
        /*0014*/ 	.byte	0x00, 0xf0, 0x01, 0x20


	//----- nvinfo : EIATTR_SPARSE_MMA_MASK
	.align		4
.L_25:
        /*0018*/ 	.byte	0x03, 0x50
        /*001a*/ 	.short	0x0000


	//----- nvinfo : EIATTR_MAXREG_COUNT
	.align		4
        /*001c*/ 	.byte	0x03, 0x1b
        /*001e*/ 	.short	0x00ff


	//----- nvinfo : EIATTR_NUM_BARRIERS
	.align		4
        /*0020*/ 	.byte	0x02, 0x4c
        /*0022*/ 	.byte	0x02
	.zero		1


	//----- nvinfo : EIATTR_EXTERNS
	.align		4
        /*0024*/ 	.byte	0x04, 0x0f
        /*0026*/ 	.short	(.L_27 - .L_26)


	//   ....[0]....
	.align		4
.L_26:
        /*0028*/ 	.word	index@(__assertfail)


	//----- nvinfo : EIATTR_MERCURY_ISA_VERSION
	.align		4
.L_27:
        /*002c*/ 	.byte	0x03, 0x5f
        /*002e*/ 	.short	0x0101


	//----- nvinfo : EIATTR_COOP_GROUP_MASK_REGIDS
	.align		4
        /*0030*/ 	.byte	0x04, 0x29
        /*0032*/ 	.short	(.L_29 - .L_28)


	//   ....[0]....
.L_28:
        /*0034*/ 	.word	0xffffffff


	//   ....[1]....
        /*0038*/ 	.word	0xffffffff


	//   ....[2]....
        /*003c*/ 	.word	0xffffffff


	//   ....[3]....
        /*0040*/ 	.word	0xffffffff


	//   ....[4]....
        /*0044*/ 	.word	0xffffffff


	//   ....[5]....
        /*0048*/ 	.word	0xffffffff


	//   ....[6]....
        /*004c*/ 	.word	0xffffffff


	//   ....[7]....
        /*0050*/ 	.word	0xffffffff


	//   ....[8]....
        /*0054*/ 	.word	0xffffffff


	//   ....[9]....
        /*0058*/ 	.word	0xffffffff


	//   ....[10]....
        /*005c*/ 	.word	0xffffffff


	//   ....[11]....
        /*0060*/ 	.word	0xffffffff


	//   ....[12]....
        /*0064*/ 	.word	0xffffffff


	//   ....[13]....
        /*0068*/ 	.word	0xffffffff


	//   ....[14]....
        /*006c*/ 	.word	0xffffffff


	//   ....[15]....
        /*0070*/ 	.word	0xffffffff


	//   ....[16]....
        /*0074*/ 	.word	0xffffffff


	//----- nvinfo : EIATTR_COOP_GROUP_INSTR_OFFSETS
	.align		4
.L_29:
        /*0078*/ 	.byte	0x04, 0x28
        /*007a*/ 	.short	(.L_31 - .L_30)


	//   ....[0]....
.L_30:
        /*007c*/ 	.word	0x00000050


	//   ....[1]....
        /*0080*/ 	.word	0x00000140


	//   ....[2]....
        /*0084*/ 	.word	0x00000270


	//   ....[3]....
        /*0088*/ 	.word	0x00000410


	//   ....[4]....
        /*008c*/ 	.word	0x00000570


	//   ....[5]....
        /*0090*/ 	.word	0x00001810


	//   ....[6]....
        /*0094*/ 	.word	0x00001820


	//   ....[7]....
        /*0098*/ 	.word	0x00001850


	//   ....[8]....
        /*009c*/ 	.word	0x00001860


	//   ....[9]....
        /*00a0*/ 	.word	0x00003f10


	//   ....[10]....
        /*00a4*/ 	.word	0x00003f40


	//   ....[11]....
        /*00a8*/ 	.word	0x00003f80


	//   ....[12]....
        /*00ac*/ 	.word	0x00003f90


	//   ....[13]....
        /*00b0*/ 	.word	0x00006460


	//   ....[14]....
        /*00b4*/ 	.word	0x00006490


	//   ....[15]....
        /*00b8*/ 	.word	0x000064e0


	//   ....[16]....
        /*00bc*/ 	.word	0x00006500


	//----- nvinfo : EIATTR_SYSCALL_OFFSETS
	.align		4
.L_31:
        /*00c0*/ 	.byte	0x04, 0x46
        /*00c2*/ 	.short	(.L_33 - .L_32)


	//   ....[0]....
.L_32:
        /*00c4*/ 	.word	0x00006e50


	//   ....[1]....
        /*00c8*/ 	.word	0x00006f70


	//----- nvinfo : EIATTR_MBARRIER_INSTR_OFFSETS
	.align		4
.L_33:
        /*00cc*/ 	.byte	0x04, 0x39
        /*00ce*/ 	.short	(.L_35 - .L_34)


	//   ....[0]....
.L_34:
        /*00d0*/ 	.word	0x00000240
        /*00d4*/ 	.word	0x000000ff
        /*00d8*/ 	.word	0x00012040
        /*00dc*/ 	.short	0x0100
        /*00de*/ 	.byte	0x08
	.zero		1


	//   ....[1]....
        /*00e0*/ 	.word	0x00000250
        /*00e4*/ 	.word	0x000000ff
        /*00e8*/ 	.word	0x00012048
        /*00ec*/ 	.short	0x0100
        /*00ee*/ 	.byte	0x08
	.zero		1


	//   ....[2]....
        /*00f0*/ 	.word	0x00000380
        /*00f4*/ 	.word	0x000000ff
        /*00f8*/ 	.word	0x00012000
        /*00fc*/ 	.short	0x0100
        /*00fe*/ 	.byte	0x08
	.zero		1


	//   ....[3]....
        /*0100*/ 	.word	0x00000390
        /*0104*/ 	.word	0x000000ff
        /*0108*/ 	.word	0x00012020
        /*010c*/ 	.short	0x0100
        /*010e*/ 	.byte	0x08
	.zero		1


	//   ....[4]....
        /*0110*/ 	.word	0x000003a0
        /*0114*/ 	.word	0x000000ff
        /*0118*/ 	.word	0x00012008
        /*011c*/ 	.short	0x0100
        /*011e*/ 	.byte	0x08
	.zero		1


	//   ....[5]....
        /*0120*/ 	.word	0x000003b0
        /*0124*/ 	.word	0x000000ff
        /*0128*/ 	.word	0x00012028
        /*012c*/ 	.short	0x0100
        /*012e*/ 	.byte	0x08
	.zero		1


	//   ....[6]....
        /*0130*/ 	.word	0x000003c0
        /*0134*/ 	.word	0x000000ff
        /*0138*/ 	.word	0x00012010
        /*013c*/ 	.short	0x0100
        /*013e*/ 	.byte	0x08
	.zero		1


	//   ....[7]....
        /*0140*/ 	.word	0x000003d0
        /*0144*/ 	.word	0x000000ff
        /*0148*/ 	.word	0x00012030
        /*014c*/ 	.short	0x0100
        /*014e*/ 	.byte	0x08
	.zero		1


	//   ....[8]....
        /*0150*/ 	.word	0x000003e0
        /*0154*/ 	.word	0x000000ff
        /*0158*/ 	.word	0x00012018
        /*015c*/ 	.short	0x0100
        /*015e*/ 	.byte	0x08
	.zero		1


	//   ....[9]....
        /*0160*/ 	.word	0x000003f0
        /*0164*/ 	.word	0x000000ff
        /*0168*/ 	.word	0x00012038
        /*016c*/ 	.short	0x0100
        /*016e*/ 	.byte	0x08
	.zero		1


	//   ....[10]....
        /*0170*/ 	.word	0x00000520
        /*0174*/ 	.word	0x000000ff
        /*0178*/ 	.word	0x00012050
        /*017c*/ 	.short	0x0100
        /*017e*/ 	.byte	0x08
	.zero		1


	//   ....[11]....
        /*0180*/ 	.word	0x00000530
        /*0184*/ 	.word	0x000000ff
        /*0188*/ 	.word	0x00012060
        /*018c*/ 	.short	0x0100
        /*018e*/ 	.byte	0x08
	.zero		1


	//   ....[12]....
        /*0190*/ 	.word	0x00000540
        /*0194*/ 	.word	0x000000ff
        /*0198*/ 	.word	0x00012058
        /*019c*/ 	.short	0x0100
        /*019e*/ 	.byte	0x08
	.zero		1


	//   ....[13]....
        /*01a0*/ 	.word	0x00000550
        /*01a4*/ 	.word	0x000000ff
        /*01a8*/ 	.word	0x00012068
        /*01ac*/ 	.short	0x0100
        /*01ae*/ 	.byte	0x08
	.zero		1


	//   ....[14]....
        /*01b0*/ 	.word	0x00000690
        /*01b4*/ 	.word	0x00000003
        /*01b8*/ 	.word	0x00012048
        /*01bc*/ 	.short	0x010a
        /*01be*/ 	.byte	0x3f
	.zero		1


	//   ....[15]....
        /*01c0*/ 	.word	0x00000950
        /*01c4*/ 	.word	0x00000003
        /*01c8*/ 	.word	0x00012020
        /*01cc*/ 	.short	0x010a
        /*01ce*/ 	.byte	0x3f
	.zero		1


	//   ....[16]....
        /*01d0*/ 	.word	0x00000b00
        /*01d4*/ 	.word	0x00000000
        /*01d8*/ 	.word	0x00012020
        /*01dc*/ 	.short	0x010a
        /*01de*/ 	.byte	0x3f
	.zero		1


	//   ....[17]....
        /*01e0*/ 	.word	0x00000d20
        /*01e4*/ 	.word	0x00000002
        /*01e8*/ 	.word	0x00012020
        /*01ec*/ 	.short	0x010a
        /*01ee*/ 	.byte	0x3f
	.zero		1


	//   ....[18]....
        /*01f0*/ 	.word	0x00000f30
        /*01f4*/ 	.word	0x00000003
        /*01f8*/ 	.word	0x00012020
        /*01fc*/ 	.short	0x010a
        /*01fe*/ 	.byte	0x3f
	.zero		1


	//   ....[19]....
        /*0200*/ 	.word	0x00001160
        /*0204*/ 	.word	0x00000002
        /*0208*/ 	.word	0x00012040
        /*020c*/ 	.short	0x010a
        /*020e*/ 	.byte	0x3f
	.zero		1


	//   ....[20]....
        /*0210*/ 	.word	0x00001180
        /*0214*/ 	.word	0x00000002
        /*0218*/ 	.word	0x00012000
        /*021c*/ 	.short	0x010a
        /*021e*/ 	.byte	0x3f
	.zero		1


	//   ....[21]....
        /*0220*/ 	.word	0x00001430
        /*0224*/ 	.word	0x00000002
        /*0228*/ 	.word	0x00012008
        /*022c*/ 	.short	0x010a
        /*022e*/ 	.byte	0x3f
	.zero		1


	//   ....[22]....
        /*0230*/ 	.word	0x000035b0
        /*0234*/ 	.word	0x00000018
        /*0238*/ 	.word	0x00000000
        /*023c*/ 	.short	0x0101
        /*023e*/ 	.byte	0x3f
	.zero		1


	//   ....[23]....
        /*0240*/ 	.word	0x00003670
        /*0244*/ 	.word	0x00000003
        /*0248*/ 	.word	0x00012000
        /*024c*/ 	.short	0x010a
        /*024e*/ 	.byte	0x3f
	.zero		1


	//   ....[24]....
        /*0250*/ 	.word	0x000038d0
        /*0254*/ 	.word	0x00000000
        /*0258*/ 	.word	0x00012020
        /*025c*/ 	.short	0x010a
        /*025e*/ 	.byte	0x3f
	.zero		1


	//   ....[25]....
        /*0260*/ 	.word	0x00003f50
        /*0264*/ 	.word	0x0000007b
        /*0268*/ 	.word	0x00000000
        /*026c*/ 	.short	0x0101
        /*026e*/ 	.byte	0x3f
	.zero		1


	//   ....[26]....
        /*0270*/ 	.word	0x00004010
        /*0274*/ 	.word	0x00000017
        /*0278*/ 	.word	0x00012000
        /*027c*/ 	.short	0x010a
        /*027e*/ 	.byte	0x3f
	.zero		1


	//   ....[27]....
        /*0280*/ 	.word	0x00006100
        /*0284*/ 	.word	0x0000000c
        /*0288*/ 	.word	0x00000000
        /*028c*/ 	.short	0x0101
        /*028e*/ 	.byte	0x3f
	.zero		1


	//   ....[28]....
        /*0290*/ 	.word	0x00006180
        /*0294*/ 	.word	0x0000000c
        /*0298*/ 	.word	0x00012020
        /*029c*/ 	.short	0x010a
        /*029e*/ 	.byte	0x3f
	.zero		1


	//   ....[29]....
        /*02a0*/ 	.word	0x00007750
        /*02a4*/ 	.word	0x00000003
        /*02a8*/ 	.word	0x00012048
        /*02ac*/ 	.short	0x010a
        /*02ae*/ 	.byte	0x3f
	.zero		1


	//   ....[30]....
        /*02b0*/ 	.word	0x000077a0
        /*02b4*/ 	.word	0x00000003
        /*02b8*/ 	.word	0x00012020
        /*02bc*/ 	.short	0x010a
        /*02be*/ 	.byte	0x3f
	.zero		1


	//   ....[31]....
        /*02c0*/ 	.word	0x000077f0
        /*02c4*/ 	.word	0x00000000
        /*02c8*/ 	.word	0x00012020
        /*02cc*/ 	.short	0x010a
        /*02ce*/ 	.byte	0x3f
	.zero		1


	//   ....[32]....
        /*02d0*/ 	.word	0x00007840
        /*02d4*/ 	.word	0x00000002
        /*02d8*/ 	.word	0x00012020
        /*02dc*/ 	.short	0x010a
        /*02de*/ 	.byte	0x3f
	.zero		1


	//   ....[33]....
        /*02e0*/ 	.word	0x00007890
        /*02e4*/ 	.word	0x00000003
        /*02e8*/ 	.word	0x00012020
        /*02ec*/ 	.short	0x010a
        /*02ee*/ 	.byte	0x3f
	.zero		1


	//   ....[34]....
        /*02f0*/ 	.word	0x000078e0
        /*02f4*/ 	.word	0x00000002
        /*02f8*/ 	.word	0x00012040
        /*02fc*/ 	.short	0x010a
        /*02fe*/ 	.byte	0x3f
	.zero		1


	//   ....[35]....
        /*0300*/ 	.word	0x00007930
        /*0304*/ 	.word	0x00000002
        /*0308*/ 	.word	0x00012000
        /*030c*/ 	.short	0x010a
        /*030e*/ 	.byte	0x3f
	.zero		1


	//   ....[36]....
        /*0310*/ 	.word	0x00007980
        /*0314*/ 	.word	0x00000002
        /*0318*/ 	.word	0x00012008
        /*031c*/ 	.short	0x010a
        /*031e*/ 	.byte	0x3f
	.zero		1


	//   ....[37]....
        /*0320*/ 	.word	0x000079d0
        /*0324*/ 	.word	0x00000003
        /*0328*/ 	.word	0x00012000
        /*032c*/ 	.short	0x010a
        /*032e*/ 	.byte	0x3f
	.zero		1


	//   ....[38]....
        /*0330*/ 	.word	0x00007a20
        /*0334*/ 	.word	0x00000000
        /*0338*/ 	.word	0x00012020
        /*033c*/ 	.short	0x010a
        /*033e*/ 	.byte	0x3f
	.zero		1


	//   ....[39]....
        /*0340*/ 	.word	0x00007a70
        /*0344*/ 	.word	0x00000017
        /*0348*/ 	.word	0x00012000
        /*034c*/ 	.short	0x010a
        /*034e*/ 	.byte	0x3f
	.zero		1


	//   ....[40]....
        /*0350*/ 	.word	0x00007ac0
        /*0354*/ 	.word	0x0000000c
        /*0358*/ 	.word	0x00012020
        /*035c*/ 	.short	0x010a
        /*035e*/ 	.byte	0x3f
	.zero		1


	//----- nvinfo : EIATTR_NUM_MBARRIERS
	.align		4
.L_35:
        /*0360*/ 	.byte	0x03, 0x38
        /*0362*/ 	.short	0x000e


	//----- nvinfo : EIATTR_EXIT_INSTR_OFFSETS
	.align		4
        /*0364*/ 	.byte	0x04, 0x1c
        /*0366*/ 	.short	(.L_37 - .L_36)


	//   ....[0]....
.L_36:
        /*0368*/ 	.word	0x00007740


	//----- nvinfo : EIATTR_MAX_THREADS
	.align		4
.L_37:
        /*036c*/ 	.byte	0x04, 0x05
        /*036e*/ 	.short	(.L_39 - .L_38)
.L_38:
        /*0370*/ 	.word	0x00000080
        /*0374*/ 	.word	0x00000001
        /*0378*/ 	.word	0x00000001


	//----- nvinfo : EIATTR_CRS_STACK_SIZE
	.align		4
.L_39:
        /*037c*/ 	.byte	0x04, 0x1e
        /*037e*/ 	.short	(.L_41 - .L_40)
.L_40:
        /*0380*/ 	.word	0x00000000


	//----- nvinfo : EIATTR_CBANK_PARAM_SIZE
	.align		4
.L_41:
        /*0384*/ 	.byte	0x03, 0x19
        /*0386*/ 	.short	0x0870


	//----- nvinfo : EIATTR_PARAM_CBANK
	.align		4
        /*0388*/ 	.byte	0x04, 0x0a
        /*038a*/ 	.short	(.L_43 - .L_42)
	.align		4
.L_42:
        /*038c*/ 	.word	index@(.nv.constant0._ZN7cutlass13device_kernelINS_4fmha6kernel13FmhaKernelTmaINS1_10collective15FmhaMainloopTmaINS_6half_tEfN4cute5tupleIJNS7_1CILi64EEENS9_ILi128EEESA_EEENS4_13DefaultFusionEJEEENS4_15FmhaFwdEpilogueIS6_fNS8_IJSA_SA_SB_EEEEEJEEEEEvNT_6ParamsE)
        /*0390*/ 	.short	0x0210
        /*0392*/ 	.short	0x0870


	//----- nvinfo : EIATTR_SW_WAR
	.align		4
.L_43:
        /*0394*/ 	.byte	0x04, 0x36
        /*0396*/ 	.short	(.L_45 - .L_44)
.L_44:
        /*0398*/ 	.word	0x00000008
.L_45:


//--------------------- .nv.callgraph             --------------------------
	.section	.nv.callgraph,"",@"SHT_CUDA_CALLGRAPH"
	.align	4
	.sectionentsize	8
	.align		4
        /*0000*/ 	.word	0x00000000
	.align		4
        /*0004*/ 	.word	0xffffffff
	.align		4
        /*0008*/ 	.word	index@(_ZN7cutlass13device_kernelINS_4fmha6kernel13FmhaKernelTmaINS1_10collective15FmhaMainloopTmaINS_6half_tEfN4cute5tupleIJNS7_1CILi64EEENS9_ILi128EEESA_EEENS4_13DefaultFusionEJEEENS4_15FmhaFwdEpilogueIS6_fNS8_IJSA_SA_SB_EEEEEJEEEEEvNT_6ParamsE)
	.align		4
        /*000c*/ 	.word	index@(__assertfail)
	.align		4
        /*0010*/ 	.word	0x00000000
	.align		4
        /*0014*/ 	.word	0xfffffffe
	.align		4
        /*0018*/ 	.word	0x00000000
	.align		4
        /*001c*/ 	.word	0xfffffffd
	.align		4
        /*0020*/ 	.word	0x00000000
	.align		4
        /*0024*/ 	.word	0xfffffffc


//--------------------- .nv.constant4             --------------------------
	.section	.nv.constant4,"a",@progbits
	.align	8
	.align		8
.nv.constant4:
        /*0000*/ 	.dword	__assertfail
	.align		8
        /*0008*/ 	.dword	__unnamed_1
	.align		8
        /*0010*/ 	.dword	_ZN39_INTERNAL_84dc4947_4_k_cu_27f2746c_38994cuda3std3__45__cpo5beginE
	.align		8
        /*0018*/ 	.dword	_ZN39_INTERNAL_84dc4947_4_k_cu_27f2746c_38994cuda3std3__45__cpo3endE
	.align		8
        /*0020*/ 	.dword	_ZN39_INTERNAL_84dc4947_4_k_cu_27f2746c_38994cuda3std3__45__cpo6cbeginE
	.align		8
        /*0028*/ 	.dword	_ZN39_INTERNAL_84dc4947_4_k_cu_27f2746c_38994cuda3std3__45__cpo4cendE
	.align		8
        /*0030*/ 	.dword	_ZN39_INTERNAL_84dc4947_4_k_cu_27f2746c_38994cuda3std3__441_GLOBAL__N__84dc4947_4_k_cu_27f2746c_38996ignoreE
	.align		8
        /*0038*/ 	.dword	_ZN39_INTERNAL_84dc4947_4_k_cu_27f2746c_38994cuda3std3__419piecewise_constructE
	.align		8
        /*0040*/ 	.dword	_ZN39_INTERNAL_84dc4947_4_k_cu_27f2746c_38994cuda3std3__48in_placeE
	.align		8
        /*0048*/ 	.dword	_ZN39_INTERNAL_84dc4947_4_k_cu_27f2746c_38994cuda3std6ranges3__45__cpo4swapE
	.align		8
        /*0050*/ 	.dword	_ZN39_INTERNAL_84dc4947_4_k_cu_27f2746c_38994cuda3std6ranges3__45__cpo9iter_moveE
	.align		8
        /*0058*/ 	.dword	_ZN39_INTERNAL_84dc4947_4_k_cu_27f2746c_38994cute7productE
	.align		8
        /*0060*/ 	.dword	_ZN39_INTERNAL_84dc4947_4_k_cu_27f2746c_38994cute1_E
	.align		8
        /*0068*/ 	.dword	$str$23
	.align		8
        /*0070*/ 	.dword	$str$24


//--------------------- .text._ZN7cutlass13device_kernelINS_4fmha6kernel13FmhaKernelTmaINS1_10collective15FmhaMainloopTmaINS_6half_tEfN4cute5tupleIJNS7_1CILi64EEENS9_ILi128EEESA_EEENS4_13DefaultFusionEJEEENS4_15FmhaFwdEpilogueIS6_fNS8_IJSA_SA_SB_EEEEEJEEEEEvNT_6ParamsE --------------------------
	.section	.text._ZN7cutlass13device_kernelINS_4fmha6kernel13FmhaKernelTmaINS1_10collective15FmhaMainloopTmaINS_6half_tEfN4cute5tupleIJNS7_1CILi64EEENS9_ILi128EEESA_EEENS4_13DefaultFusionEJEEENS4_15FmhaFwdEpilogueIS6_fNS8_IJSA_SA_SB_EEEEEJEEEEEvNT_6ParamsE,"ax",@progbits
	.align	128
.text._ZN7cutlass13device_kernelINS_4fmha6kernel13FmhaKernelTmaINS1_10collective15FmhaMainloopTmaINS_6half_tEfN4cute5tupleIJNS7_1CILi64EEENS9_ILi128EEESA_EEENS4_13DefaultFusionEJEEENS4_15FmhaFwdEpilogueIS6_fNS8_IJSA_SA_SB_EEEEEJEEEEEvNT_6ParamsE:
        .type           _ZN7cutlass13device_kernelINS_4fmha6kernel13FmhaKernelTmaINS1_10collective15FmhaMainloopTmaINS_6half_tEfN4cute5tupleIJNS7_1CILi64EEENS9_ILi128EEESA_EEENS4_13DefaultFusionEJEEENS4_15FmhaFwdEpilogueIS6_fNS8_IJSA_SA_SB_EEEEEJEEEEEvNT_6ParamsE,@function
        .size           _ZN7cutlass13device_kernelINS_4fmha6kernel13FmhaKernelTmaINS1_10collective15FmhaMainloopTmaINS_6half_tEfN4cute5tupleIJNS7_1CILi64EEENS9_ILi128EEESA_EEENS4_13DefaultFusionEJEEENS4_15FmhaFwdEpilogueIS6_fNS8_IJSA_SA_SB_EEEEEJEEEEEvNT_6ParamsE,(.L_x_76 - _ZN7cutlass13device_kernelINS_4fmha6kernel13FmhaKernelTmaINS1_10collective15FmhaMainloopTmaINS_6half_tEfN4cute5tupleIJNS7_1CILi64EEENS9_ILi128EEESA_EEENS4_13DefaultFusionEJEEENS4_15FmhaFwdEpilogueIS6_fNS8_IJSA_SA_SB_EEEEEJEEEEEvNT_6ParamsE)
        .other          _ZN7cutlass13device_kernelINS_4fmha6kernel13FmhaKernelTmaINS1_10collective15FmhaMainloopTmaINS_6half_tEfN4cute5tupleIJNS7_1CILi64EEENS9_ILi128EEESA_EEENS4_13DefaultFusionEJEEENS4_15FmhaFwdEpilogueIS6_fNS8_IJSA_SA_SB_EEEEEJEEEEEvNT_6ParamsE,@"STO_CUDA_ENTRY STV_DEFAULT"
_ZN7cutlass13device_kernelINS_4fmha6kernel13FmhaKernelTmaINS1_10collective15FmhaMainloopTmaINS_6half_tEfN4cute5tupleIJNS7_1CILi64EEENS9_ILi128EEESA_EEENS4_13DefaultFusionEJEEENS4_15FmhaFwdEpilogueIS6_fNS8_IJSA_SA_SB_EEEEEJEEEEEvNT_6ParamsE:
[----:B------:R-:W1:Y:S01]  /*0000*/  LDC R1, c[0x0][0x28] ;  /* 0x00000a00ff017b82 */ /* 0x000e620000000800 */
[----:B------:R-:W2:Y:S01]  /*0010*/  S2R R10, SR_TID.X ;  /* 0x00000000000a7919 */ /* 0x000ea20000002100 */
[----:B------:R-:W-:Y:S01]  /*0020*/  ELECT P0, URZ, PT ;  /* 0x00000000003f782f */ /* 0x000fe20003800000 */
[----:B------:R-:W-:Y:S01]  /*0030*/  BSSY B0, `(.L_x_0) ;  /* 0x0000010000007945 */ /* 0x000fe20003800000 */
[----:B--2---:R-:W-:-:S05]  /*0040*/  SHF.R.U32.HI R9, RZ, 0x5, R10 ;  /* 0x00000005ff097819 */ /* 0x004fca000001160a */
[----:B------:R-:W2:Y:S02]  /*0050*/  SHFL.IDX PT, R0, R9, RZ, 0x1f ;  /* 0x00001fff09007589 */ /* 0x000ea400000e0000 */
[----:B--2---:R-:W-:-:S13]  /*0060*/  ISETP.NE.OR P0, PT, R0, RZ, !P0 ;  /* 0x000000ff0000720c */ /* 0x004fda0004705670 */
[----:B-1----:R-:W-:Y:S05]  /*0070*/  @P0 BRA `(.L_x_1) ;  /* 0x00000000002c0947 */ /* 0x002fea0003800000 */
[----:B------:R-:W-:Y:S02]  /*0080*/  ULDC.64 UR4, c[0x0][0x198] ;  /* 0x0000660000047ab9 */ /* 0x000fe40000000a00 */
[----:B------:R-:W-:Y:S02]  /*0090*/  UIADD3 UR6, UP0, UR4, 0xf0, URZ ;  /* 0x000000f004067890 */ /* 0x000fe4000ff1e03f */
[----:B------:R-:W-:Y:S02]  /*00a0*/  UIADD3 UR8, UP1, UR4, 0x1f0, URZ ;  /* 0x000001f004087890 */ /* 0x000fe4000ff3e03f */
[----:B------:R-:W-:Y:S02]  /*00b0*/  UIADD3 UR4, UP2, UR4, 0x2f0, URZ ;  /* 0x000002f004047890 */ /* 0x000fe4000ff5e03f */
[----:B------:R-:W-:Y:S02]  /*00c0*/  UIADD3.X UR7, URZ, UR5, URZ, UP0, !UPT ;  /* 0x000000053f077290 */ /* 0x000fe400087fe43f */
[----:B------:R-:W-:-:S02]  /*00d0*/  UIADD3.X UR9, URZ, UR5, URZ, UP1, !UPT ;  /* 0x000000053f097290 */ /* 0x000fc40008ffe43f */
[----:B------:R-:W-:-:S05]  /*00e0*/  UIADD3.X UR5, URZ, UR5, URZ, UP2, !UPT ;  /* 0x000000053f057290 */ /* 0x000fca00097fe43f */
[----:B------:R1:W-:Y:S02]  /*00f0*/  UTMACCTL.PF [UR6] ;  /* 0x00000000060079b9 */ /* 0x0003e40008040000 */
[----:B------:R1:W-:Y:S02]  /*0100*/  UTMACCTL.PF [UR8] ;  /* 0x00000000080079b9 */ /* 0x0003e40008040000 */
[----:B------:R1:W-:Y:S02]  /*0110*/  UTMACCTL.PF [UR4] ;  /* 0x00000000040079b9 */ /* 0x0003e40008040000 */
[----:B-1----:R-:W-:Y:S01]  /*0120*/  NOP ;  /* 0x0000000000007918 */ /* 0x002fe20000000000 */
.L_x_1:
[----:B------:R-:W-:Y:S05]  /*0130*/  BSYNC B0 ;  /* 0x0000000000007941 */ /* 0x000fea0003800000 */
.L_x_0:
[----:B------:R-:W1:Y:S02]  /*0140*/  SHFL.IDX PT, R0, R9, RZ, 0x1f ;  /* 0x00001fff09007589 */ /* 0x000e6400000e0000 */
[----:B-1----:R-:W-:-:S13]  /*0150*/  ISETP.NE.AND P0, PT, R0, RZ, PT ;  /* 0x000000ff0000720c */ /* 0x002fda0003f05270 */
[----:B------:R-:W-:Y:S05]  /*0160*/  @P0 BRA `(.L_x_2) ;  /* 0x0000000000400947 */ /* 0x000fea0003800000 */
[----:B------:R-:W1:Y:S01]  /*0170*/  S2UR UR8, SR_CgaCtaId ;  /* 0x00000000000879c3 */ /* 0x000e620000008800 */
[----:B------:R-:W-:Y:S01]  /*0180*/  UMOV UR4, 0x400 ;  /* 0x0000040000047882 */ /* 0x000fe20000000000 */
[----:B------:R-:W-:Y:S01]  /*0190*/  UMOV UR5, 0x1 ;  /* 0x0000000100057882 */ /* 0x000fe20000000000 */
[----:B------:R-:W-:Y:S01]  /*01a0*/  UMOV UR6, 0x80 ;  /* 0x0000008000067882 */ /* 0x000fe20000000000 */
[----:B------:R-:W-:Y:S01]  /*01b0*/  ELECT P0, URZ, PT ;  /* 0x00000000003f782f */ /* 0x000fe20003800000 */
[----:B------:R-:W-:-:S04]  /*01c0*/  UIADD3 UR6, -UR6, 0x100000, URZ ;  /* 0x0010000006067890 */ /* 0x000fc8000fffe13f */
[----:B------:R-:W-:Y:S02]  /*01d0*/  USHF.L.U32 UR7, UR6, 0xb, URZ ;  /* 0x0000000b06077899 */ /* 0x000fe4000800063f */
[----:B------:R-:W-:Y:S02]  /*01e0*/  USHF.L.U32 UR6, UR6, 0x1, URZ ;  /* 0x0000000106067899 */ /* 0x000fe4000800063f */
[----:B-1----:R-:W-:Y:S02]  /*01f0*/  ULEA UR8, UR8, UR4, 0x18 ;  /* 0x0000000408087291 */ /* 0x002fe4000f8ec03f */
[----:B------:R-:W-:-:S04]  /*0200*/  UIADD3 UR4, -UR5, 0x100000, URZ ;  /* 0x0010000005047890 */ /* 0x000fc8000fffe13f */
[----:B------:R-:W-:Y:S02]  /*0210*/  USHF.L.U32 UR5, UR4, 0xb, URZ ;  /* 0x0000000b04057899 */ /* 0x000fe4000800063f */
[----:B------:R-:W-:Y:S01]  /*0220*/  USHF.L.U32 UR4, UR4, 0x1, URZ ;  /* 0x0000000104047899 */ /* 0x000fe2000800063f */
[----:B------:R-:W1:Y:S11]  /*0230*/  FENCE.VIEW.ASYNC.S ;  /* 0x00000000000073c6 */ /* 0x000e760000000000 */
[----:B-1----:R1:W2:Y:S01]  /*0240*/  SYNCS.EXCH.64 URZ, [UR8+0x12040], UR4 ;  /* 0x01204004083f75b2 */ /* 0x0022a20008000100 */
[----:B------:R1:W3:Y:S01]  /*0250*/  SYNCS.EXCH.64 URZ, [UR8+0x12048], UR6 ;  /* 0x01204806083f75b2 */ /* 0x0002e20008000100 */
[----:B------:R-:W-:Y:S01]  /*0260*/  NOP ;  /* 0x0000000000007918 */ /* 0x000fe20000000000 */
.L_x_2:
[----:B------:R-:W4:Y:S01]  /*0270*/  SHFL.IDX PT, R0, R9, RZ, 0x1f ;  /* 0x00001fff09007589 */ /* 0x000f2200000e0000 */
[----:B------:R-:W-:Y:S01]  /*0280*/  NOP ;  /* 0x0000000000007918 */ /* 0x000fe20000000000 */
[----:B----4-:R-:W-:-:S13]  /*0290*/  ISETP.NE.AND P0, PT, R0, RZ, PT ;  /* 0x000000ff0000720c */ /* 0x010fda0003f05270 */
[----:B------:R-:W-:Y:S05]  /*02a0*/  @P0 BRA `(.L_x_3) ;  /* 0x0000000000580947 */ /* 0x000fea0003800000 */
[----:B-1----:R-:W1:Y:S01]  /*02b0*/  S2UR UR5, SR_CgaCtaId ;  /* 0x00000000000579c3 */ /* 0x002e620000008800 */
[----:B------:R-:W-:Y:S01]  /*02c0*/  UMOV UR4, 0x400 ;  /* 0x0000040000047882 */ /* 0x000fe20000000000 */
[----:B------:R-:W-:Y:S01]  /*02d0*/  UMOV UR6, 0x1 ;  /* 0x0000000100067882 */ /* 0x000fe20000000000 */
[----:B------:R-:W-:Y:S01]  /*02e0*/  UMOV UR7, 0x80 ;  /* 0x0000008000077882 */ /* 0x000fe20000000000 */
[----:B------:R-:W-:Y:S01]  /*02f0*/  ELECT P0, URZ, PT ;  /* 0x00000000003f782f */ /* 0x000fe20003800000 */
[----:B-1----:R-:W-:Y:S02]  /*0300*/  ULEA UR8, UR5, UR4, 0x18 ;  /* 0x0000000405087291 */ /* 0x002fe4000f8ec03f */
[----:B------:R-:W-:-:S04]  /*0310*/  UIADD3 UR4, -UR6, 0x100000, URZ ;  /* 0x0010000006047890 */ /* 0x000fc8000fffe13f */
[----:B------:R-:W-:Y:S02]  /*0320*/  USHF.L.U32 UR5, UR4, 0xb, URZ ;  /* 0x0000000b04057899 */ /* 0x000fe4000800063f */
[----:B------:R-:W-:Y:S02]  /*0330*/  USHF.L.U32 UR4, UR4, 0x1, URZ ;  /* 0x0000000104047899 */ /* 0x000fe4000800063f */
[----:B------:R-:W-:-:S04]  /*0340*/  UIADD3 UR6, -UR7, 0x100000, URZ ;  /* 0x0010000007067890 */ /* 0x000fc8000fffe13f */
[----:B------:R-:W-:Y:S02]  /*0350*/  USHF.L.U32 UR7, UR6, 0xb, URZ ;  /* 0x0000000b06077899 */ /* 0x000fe4000800063f */
[----:B------:R-:W-:Y:S01]  /*0360*/  USHF.L.U32 UR6, UR6, 0x1, URZ ;  /* 0x0000000106067899 */ /* 0x000fe2000800063f */
[----:B------:R-:W1:Y:S03]  /*0370*/  FENCE.VIEW.ASYNC.S ;  /* 0x00000000000073c6 */ /* 0x000e660000000000 */
[----:B-1----:R4:W1:Y:S08]  /*0380*/  SYNCS.EXCH.64 URZ, [UR8+0x12000], UR4 ;  /* 0x01200004083f75b2 */ /* 0x0028700008000100 */
[----:B------:R4:W1:Y:S01]  /*0390*/  SYNCS.EXCH.64 URZ, [UR8+0x12020], UR6 ;  /* 0x01202006083f75b2 */ /* 0x0008620008000100 */
[----:B------:R4:W1:Y:S01]  /*03a0*/  SYNCS.EXCH.64 URZ, [UR8+0x12008], UR4 ;  /* 0x01200804083f75b2 */ /* 0x0008620008000100 */
[----:B------:R4:W1:Y:S01]  /*03b0*/  SYNCS.EXCH.64 URZ, [UR8+0x12028], UR6 ;  /* 0x01202806083f75b2 */ /* 0x0008620008000100 */
[----:B------:R4:W1:Y:S01]  /*03c0*/  SYNCS.EXCH.64 URZ, [UR8+0x12010], UR4 ;  /* 0x01201004083f75b2 */ /* 0x0008620008000100 */
[----:B------:R4:W1:Y:S01]  /*03d0*/  SYNCS.EXCH.64 URZ, [UR8+0x12030], UR6 ;  /* 0x01203006083f75b2 */ /* 0x0008620008000100 */
[----:B------:R4:W1:Y:S01]  /*03e0*/  SYNCS.EXCH.64 URZ, [UR8+0x12018], UR4 ;  /* 0x01201804083f75b2 */ /* 0x0008620008000100 */
[----:B------:R4:W1:Y:S02]  /*03f0*/  SYNCS.EXCH.64 URZ, [UR8+0x12038], UR6 ;  /* 0x01203806083f75b2 */ /* 0x0008640008000100 */
[----:B----4-:R-:W-:Y:S01]  /*0400*/  NOP ;  /* 0x0000000000007918 */ /* 0x010fe20000000000 */
.L_x_3:
        /* <DEDUP_REMOVED lines=20> */
[----:B------:R4:W1:Y:S02]  /*0550*/  SYNCS.EXCH.64 URZ, [UR8+0x12068], UR6 ;  /* 0x01206806083f75b2 */ /* 0x0008640008000100 */
[----:B----4-:R-:W-:Y:S01]  /*0560*/  NOP ;  /* 0x0000000000007918 */ /* 0x010fe20000000000 */
.L_x_4:
[----:B------:R-:W4:Y:S01]  /*0570*/  SHFL.IDX PT, R9, R9, RZ, 0x1f ;  /* 0x00001fff09097589 */ /* 0x000f2200000e0000 */
[----:B------:R-:W-:Y:S01]  /*0580*/  ELECT P0, URZ, PT ;  /* 0x00000000003f782f */ /* 0x000fe20003800000 */
[----:B------:R-:W-:Y:S01]  /*0590*/  NOP ;  /* 0x0000000000007918 */ /* 0x000fe20000000000 */
[----:B------:R-:W4:Y:S01]  /*05a0*/  S2UR UR36, SR_CTAID.Y ;  /* 0x00000000002479c3 */ /* 0x000f220000002600 */
[----:B------:R-:W-:Y:S01]  /*05b0*/  BSSY B0, `(.L_x_5) ;  /* 0x0000024000007945 */ /* 0x000fe20003800000 */
[----:B------:R-:W-:Y:S02]  /*05c0*/  MOV R8, RZ ;  /* 0x000000ff00087202 */ /* 0x000fe40000000f00 */
[----:B------:R-:W-:-:S04]  /*05d0*/  LOP3.LUT R16, R10, 0x7f, RZ, 0xc0, !PT ;  /* 0x0000007f0a107812 */ /* 0x000fc800078ec0ff */
[----:B------:R-:W4:Y:S08]  /*05e0*/  S2UR UR37, SR_CTAID.Z ;  /* 0x00000000002579c3 */ /* 0x000f300000002700 */
[----:B-123--:R-:W-:Y:S01]  /*05f0*/  BAR.SYNC.DEFER_BLOCKING 0x0 ;  /* 0x0000000000007b1d */ /* 0x00efe20000010000 */
[----:B----4-:R-:W-:-:S13]  /*0600*/  ISETP.EQ.AND P1, PT, R9, RZ, P0 ;  /* 0x000000ff0900720c */ /* 0x010fda0000722270 */
[----:B------:R-:W-:Y:S05]  /*0610*/  @!P1 BRA `(.L_x_6) ;  /* 0x0000000000749947 */ /* 0x000fea0003800000 */
[----:B------:R-:W1:Y:S01]  /*0620*/  S2R R3, SR_CgaCtaId ;  /* 0x0000000000037919 */ /* 0x000e620000008800 */
[----:B------:R-:W-:Y:S02]  /*0630*/  MOV R0, 0x400 ;  /* 0x0000040000007802 */ /* 0x000fe40000000f00 */
[----:B------:R-:W-:Y:S02]  /*0640*/  MOV R2, 0x1 ;  /* 0x0000000100027802 */ /* 0x000fe40000000f00 */
[----:B------:R-:W-:Y:S02]  /*0650*/  ISETP.NE.AND P3, PT, R16, RZ, PT ;  /* 0x000000ff1000720c */ /* 0x000fe40003f65270 */
[----:B------:R-:W-:Y:S02]  /*0660*/  SHF.L.U32 R2, R2, 0x1f, RZ ;  /* 0x0000001f02027819 */ /* 0x000fe400000006ff */
[----:B-1----:R-:W-:Y:S02]  /*0670*/  LEA R3, R3, R0, 0x18 ;  /* 0x0000000003037211 */ /* 0x002fe400078ec0ff */
[----:B------:R-:W1:Y:S02]  /*0680*/  S2R R0, SR_CTAID.X ;  /* 0x0000000000007919 */ /* 0x000e640000002500 */
[----:B------:R-:W2:Y:S02]  /*0690*/  SYNCS.PHASECHK.TRANS64.TRYWAIT P2, [R3+URZ+0x12048], R2 ;  /* 0x01204802030075a7 */ /* 0x000ea4000804017f */
[----:B-12---:R-:W-:Y:S05]  /*06a0*/  @!P2 BRA `(.L_x_7) ;  /* 0x000000700028a947 */ /* 0x006fea0003800000 */
.L_x_59:
[----:B------:R-:W-:Y:S01]  /*06b0*/  SHF.L.U32 R0, R0, 0x6, RZ ;  /* 0x0000000600007819 */ /* 0x000fe200000006ff */
[----:B------:R-:W-:Y:S06]  /*06c0*/  @P3 BRA `(.L_x_8) ;  /* 0x0000000000143947 */ /* 0x000fec0003800000 */
[----:B------:R-:W-:Y:S02]  /*06d0*/  LOP3.LUT P2, RZ, R10, 0x1f, RZ, 0xc0, !PT ;  /* 0x0000001f0aff7812 */ /* 0x000fe4000784c0ff */
[----:B-1----:R-:W-:-:S04]  /*06e0*/  MOV R2, 0x2000 ;  /* 0x0000200000027802 */ /* 0x002fc80000000f00 */
[----:B------:R2:W-:Y:S07]  /*06f0*/  SYNCS.ARRIVE.TRANS64 RZ, [R3+URZ+0x12040], R2 ;  /* 0x0120400203ff79a7 */ /* 0x0005ee000800003f */
[----:B------:R-:W-:Y:S05]  /*0700*/  @!P2 BRA `(.L_x_8) ;  /* 0x000000000004a947 */ /* 0x000fea0003800000 */
[----:B------:R-:W-:Y:S01]  /*0710*/  BPT.TRAP 0x1 ;  /* 0x000000040000795c */ /* 0x000fe20000300000 */
.L_x_8:
[----:B------:R-:W-:Y:S01]  /*0720*/  R2UR UR8, R3 ;  /* 0x00000000030872ca */ /* 0x000fe200000e0000 */
[----:B------:R-:W-:Y:S01]  /*0730*/  ULDC.64 UR4, c[0x0][0x198] ;  /* 0x0000660000047ab9 */ /* 0x000fe20000000a00 */
[----:B------:R-:W-:Y:S01]  /*0740*/  R2UR UR11, R0 ;  /* 0x00000000000b72ca */ /* 0x000fe200000e0000 */
[----:B------:R-:W-:Y:S01]  /*0750*/  UIADD3 UR4, UP0, UR4, 0xf0, URZ ;  /* 0x000000f004047890 */ /* 0x000fe2000ff1e03f */
[----:B------:R-:W-:Y:S01]  /*0760*/  UMOV UR6, 0x0 ;  /* 0x0000000000067882 */ /* 0x000fe20000000000 */
[----:B------:R-:W-:Y:S02]  /*0770*/  UMOV UR7, 0x10000000 ;  /* 0x1000000000077882 */ /* 0x000fe40000000000 */
[----:B------:R-:W-:Y:S01]  /*0780*/  UIADD3.X UR5, URZ, UR5, URZ, UP0, !UPT ;  /* 0x000000053f057290 */ /* 0x000fe200087fe43f */
[----:B------:R-:W-:Y:S01]  /*0790*/  UMOV UR10, URZ ;  /* 0x0000003f000a7c82 */ /* 0x000fe20008000000 */
[----:B------:R-:W-:Y:S01]  /*07a0*/  UMOV UR12, UR36 ;  /* 0x00000024000c7c82 */ /* 0x000fe20008000000 */
[----:B------:R-:W-:-:S03]  /*07b0*/  UMOV UR13, UR37 ;  /* 0x00000025000d7c82 */ /* 0x000fc60008000000 */
[----:B------:R-:W-:-:S09]  /*07c0*/  UIADD3 UR9, UR8, 0x12040, URZ ;  /* 0x0001204008097890 */ /* 0x000fd2000fffe03f */
[----:B------:R3:W-:Y:S02]  /*07d0*/  UTMALDG.4D [UR8], [UR4], desc[UR6] ;  /* 0x00000608040075b4 */ /* 0x0007e40008019000 */
[----:B---3--:R-:W-:Y:S01]  /*07e0*/  NOP ;  /* 0x0000000000007918 */ /* 0x008fe20000000000 */
.L_x_6:
[----:B------:R-:W-:Y:S05]  /*07f0*/  BSYNC B0 ;  /* 0x0000000000007941 */ /* 0x000fea0003800000 */
.L_x_5:
[----:B------:R-:W3:Y:S01]  /*0800*/  LDC R11, c[0x0][0x28c] ;  /* 0x0000a300ff0b7b82 */ /* 0x000ee20000000800 */
[----:B------:R-:W-:Y:S01]  /*0810*/  BSSY B0, `(.L_x_9) ;  /* 0x0000090000007945 */ /* 0x000fe20003800000 */
[----:B------:R-:W-:Y:S01]  /*0820*/  IMAD.MOV.U32 R6, RZ, RZ, 0x1 ;  /* 0x00000001ff067424 */ /* 0x000fe200078e00ff */
[----:B------:R-:W-:Y:S02]  /*0830*/  MOV R5, RZ ;  /* 0x000000ff00057202 */ /* 0x000fe40000000f00 */
[----:B---3--:R-:W-:-:S04]  /*0840*/  IADD3 R0, R11, 0x7f, RZ ;  /* 0x0000007f0b007810 */ /* 0x008fc80007ffe0ff */
[----:B-12---:R-:W-:-:S04]  /*0850*/  SHF.R.S32.HI R3, RZ, 0x1f, R0 ;  /* 0x0000001fff037819 */ /* 0x006fc80000011400 */
[----:B------:R-:W-:-:S04]  /*0860*/  LEA.HI R3, R3, R0, RZ, 0x7 ;  /* 0x0000000003037211 */ /* 0x000fc800078f38ff */
[----:B------:R-:W-:-:S04]  /*0870*/  SHF.R.S32.HI R13, RZ, 0x7, R3 ;  /* 0x00000007ff0d7819 */ /* 0x000fc80000011403 */
[----:B------:R-:W-:Y:S01]  /*0880*/  SHF.L.U32 R7, R13, 0x1, RZ ;  /* 0x000000010d077819 */ /* 0x000fe200000006ff */
[----:B------:R-:W-:Y:S06]  /*0890*/  @!P1 BRA `(.L_x_10) ;  /* 0x00000008001c9947 */ /* 0x000fec0003800000 */
[----:B------:R-:W-:Y:S02]  /*08a0*/  ISETP.GE.AND P1, PT, R11, 0x1, PT ;  /* 0x000000010b00780c */ /* 0x000fe40003f26270 */
[----:B------:R-:W-:Y:S02]  /*08b0*/  LOP3.LUT R4, R10, 0x1f, RZ, 0xc0, !PT ;  /* 0x0000001f0a047812 */ /* 0x000fe400078ec0ff */
[----:B------:R-:W-:Y:S02]  /*08c0*/  MOV R8, RZ ;  /* 0x000000ff00087202 */ /* 0x000fe40000000f00 */
[----:B------:R-:W-:-:S07]  /*08d0*/  MOV R5, RZ ;  /* 0x000000ff00057202 */ /* 0x000fce0000000f00 */
[----:B------:R-:W-:Y:S05]  /*08e0*/  @!P1 BRA `(.L_x_11) ;  /* 0x0000000000e49947 */ /* 0x000fea0003800000 */
[----:B------:R-:W1:Y:S01]  /*08f0*/  S2R R3, SR_CgaCtaId ;  /* 0x0000000000037919 */ /* 0x000e620000008800 */
[----:B------:R-:W-:Y:S02]  /*0900*/  MOV R0, 0x400 ;  /* 0x0000040000007802 */ /* 0x000fe40000000f00 */
[----:B------:R-:W-:Y:S02]  /*0910*/  MOV R2, 0x1 ;  /* 0x0000000100027802 */ /* 0x000fe40000000f00 */
[----:B------:R-:W-:Y:S02]  /*0920*/  ISETP.NE.AND P2, PT, R16, RZ, PT ;  /* 0x000000ff1000720c */ /* 0x000fe40003f45270 */
[----:B-1----:R-:W-:Y:S02]  /*0930*/  LEA R3, R3, R0, 0x18 ;  /* 0x0000000003037211 */ /* 0x002fe400078ec0ff */
[----:B------:R-:W-:-:S04]  /*0940*/  SHF.L.U32 R0, R2, 0x1f, RZ ;  /* 0x0000001f02007819 */ /* 0x000fc800000006ff */
[----:B------:R-:W1:Y:S02]  /*0950*/  SYNCS.PHASECHK.TRANS64.TRYWAIT P1, [R3+URZ+0x12020], R0 ;  /* 0x01202000030075a7 */ /* 0x000e64000802017f */
[----:B-1----:R-:W-:Y:S05]  /*0960*/  @!P1 BRA `(.L_x_12) ;  /* 0x0000006c008c9947 */ /* 0x002fea0003800000 */
.L_x_60:
[----:B------:R-:W-:Y:S01]  /*0970*/  IMAD.MOV.U32 R5, RZ, RZ, 0x1 ;  /* 0x00000001ff057424 */ /* 0x000fe200078e00ff */
[----:B------:R-:W-:Y:S06]  /*0980*/  @P2 BRA `(.L_x_13) ;  /* 0x0000000000142947 */ /* 0x000fec0003800000 */
[----:B------:R-:W-:Y:S02]  /*0990*/  ISETP.NE.AND P1, PT, R4, RZ, PT ;  /* 0x000000ff0400720c */ /* 0x000fe40003f25270 */
[----:B-1----:R-:W-:-:S04]  /*09a0*/  MOV R0, 0x4000 ;  /* 0x0000400000007802 */ /* 0x002fc80000000f00 */
[----:B------:R2:W-:Y:S07]  /*09b0*/  SYNCS.ARRIVE.TRANS64 RZ, [R3+URZ+0x12000], R0 ;  /* 0x0120000003ff79a7 */ /* 0x0005ee000800003f */
[----:B------:R-:W-:Y:S05]  /*09c0*/  @!P1 BRA `(.L_x_13) ;  /* 0x0000000000049947 */ /* 0x000fea0003800000 */
[----:B------:R-:W-:Y:S01]  /*09d0*/  BPT.TRAP 0x1 ;  /* 0x000000040000795c */ /* 0x000fe20000300000 */
.L_x_13:
[----:B------:R-:W3:Y:S01]  /*09e0*/  S2R R15, SR_CgaCtaId ;  /* 0x00000000000f7919 */ /* 0x000ee20000008800 */
[----:B------:R-:W-:Y:S01]  /*09f0*/  R2UR UR33, R3 ;  /* 0x00000000032172ca */ /* 0x000fe200000e0000 */
[----:B------:R-:W-:Y:S01]  /*0a00*/  ULDC.64 UR4, c[0x0][0x198] ;  /* 0x0000660000047ab9 */ /* 0x000fe20000000a00 */
[----:B-12---:R-:W-:Y:S01]  /*0a10*/  MOV R0, 0x400 ;  /* 0x0000040000007802 */ /* 0x006fe20000000f00 */
[----:B------:R-:W-:Y:S01]  /*0a20*/  UIADD3 UR4, UP0, UR4, 0x1f0, URZ ;  /* 0x000001f004047890 */ /* 0x000fe2000ff1e03f */
[----:B------:R-:W-:Y:S01]  /*0a30*/  MOV R3, 0x1 ;  /* 0x0000000100037802 */ /* 0x000fe20000000f00 */
[----:B------:R-:W-:Y:S01]  /*0a40*/  UMOV UR6, 0x0 ;  /* 0x0000000000067882 */ /* 0x000fe20000000000 */
[----:B------:R-:W-:Y:S01]  /*0a50*/  UMOV UR7, 0x10000000 ;  /* 0x1000000000077882 */ /* 0x000fe20000000000 */
[----:B------:R-:W-:Y:S01]  /*0a60*/  UIADD3.X UR5, URZ, UR5, URZ, UP0, !UPT ;  /* 0x000000053f057290 */ /* 0x000fe200087fe43f */
[----:B------:R-:W-:Y:S01]  /*0a70*/  SHF.L.U32 R3, R3, 0x1f, RZ ;  /* 0x0000001f03037819 */ /* 0x000fe200000006ff */
[----:B------:R-:W-:Y:S01]  /*0a80*/  UMOV UR34, URZ ;  /* 0x0000003f00227c82 */ /* 0x000fe20008000000 */
[----:B------:R-:W-:Y:S01]  /*0a90*/  UMOV UR35, URZ ;  /* 0x0000003f00237c82 */ /* 0x000fe20008000000 */
[----:B------:R-:W-:-:S02]  /*0aa0*/  ISETP.NE.AND P2, PT, R16, RZ, PT ;  /* 0x000000ff1000720c */ /* 0x000fc40003f45270 */
[----:B------:R-:W-:Y:S02]  /*0ab0*/  UIADD3 UR32, UR33, 0x2000, URZ ;  /* 0x0000200021207890 */ /* 0x000fe4000fffe03f */
[----:B------:R-:W-:-:S09]  /*0ac0*/  UIADD3 UR33, UR33, 0x12000, URZ ;  /* 0x0001200021217890 */ /* 0x000fd2000fffe03f */
[----:B------:R1:W-:Y:S01]  /*0ad0*/  UTMALDG.4D [UR32], [UR4], desc[UR6] ;  /* 0x00000620040075b4 */ /* 0x0003e20008019000 */
[----:B---3--:R-:W-:-:S04]  /*0ae0*/  LEA R2, R15, R0, 0x18 ;  /* 0x000000000f027211 */ /* 0x008fc800078ec0ff */
[----:B------:R-:W-:-:S04]  /*0af0*/  LEA R0, R5, R2, 0x3 ;  /* 0x0000000205007211 */ /* 0x000fc800078e18ff */
[----:B------:R-:W2:Y:S02]  /*0b00*/  SYNCS.PHASECHK.TRANS64.TRYWAIT P1, [R0+URZ+0x12020], R3 ;  /* 0x01202003000075a7 */ /* 0x000ea4000802017f */
[----:B-12---:R-:W-:Y:S05]  /*0b10*/  @!P1 BRA `(.L_x_14) ;  /* 0x0000006c00349947 */ /* 0x006fea0003800000 */
.L_x_61:
[----:B------:R-:W-:Y:S01]  /*0b20*/  MOV R8, 0x1 ;  /* 0x0000000100087802 */ /* 0x000fe20000000f00 */
[----:B------:R-:W-:Y:S06]  /*0b30*/  @P2 BRA `(.L_x_15) ;  /* 0x0000000000142947 */ /* 0x000fec0003800000 */
[----:B------:R-:W-:Y:S02]  /*0b40*/  ISETP.NE.AND P1, PT, R4, RZ, PT ;  /* 0x000000ff0400720c */ /* 0x000fe40003f25270 */
[----:B-1----:R-:W-:-:S04]  /*0b50*/  MOV R3, 0x4000 ;  /* 0x0000400000037802 */ /* 0x002fc80000000f00 */
[----:B------:R2:W-:Y:S07]  /*0b60*/  SYNCS.ARRIVE.TRANS64 RZ, [R0+URZ+0x12000], R3 ;  /* 0x0120000300ff79a7 */ /* 0x0005ee000800003f */
[----:B------:R-:W-:Y:S05]  /*0b70*/  @!P1 BRA `(.L_x_15) ;  /* 0x0000000000049947 */ /* 0x000fea0003800000 */
[----:B------:R-:W-:Y:S01]  /*0b80*/  BPT.TRAP 0x1 ;  /* 0x000000040000795c */ /* 0x000fe20000300000 */
.L_x_15:
[C---:B------:R-:W-:Y:S01]  /*0b90*/  IMAD R2, R5.reuse, 0x4000, R2 ;  /* 0x0000400005027824 */ /* 0x040fe200078e0202 */
[----:B------:R-:W-:Y:S01]  /*0ba0*/  R2UR UR33, R0 ;  /* 0x00000000002172ca */ /* 0x000fe200000e0000 */
[----:B------:R-:W-:Y:S01]  /*0bb0*/  ULDC.64 UR4, c[0x0][0x198] ;  /* 0x0000660000047ab9 */ /* 0x000fe20000000a00 */
[----:B------:R-:W-:Y:S01]  /*0bc0*/  UMOV UR6, 0x0 ;  /* 0x0000000000067882 */ /* 0x000fe20000000000 */
[----:B------:R-:W-:Y:S01]  /*0bd0*/  UIADD3 UR4, UP0, UR4, 0x2f0, URZ ;  /* 0x000002f004047890 */ /* 0x000fe2000ff1e03f */
[----:B------:R-:W-:Y:S01]  /*0be0*/  R2UR UR32, R2 ;  /* 0x00000000022072ca */ /* 0x000fe200000e0000 */
[----:B------:R-:W-:Y:S01]  /*0bf0*/  UMOV UR7, 0x10000000 ;  /* 0x1000000000077882 */ /* 0x000fe20000000000 */
[----:B------:R-:W-:Y:S01]  /*0c00*/  UMOV UR34, URZ ;  /* 0x0000003f00227c82 */ /* 0x000fe20008000000 */
[----:B------:R-:W-:Y:S01]  /*0c10*/  UIADD3.X UR5, URZ, UR5, URZ, UP0, !UPT ;  /* 0x000000053f057290 */ /* 0x000fe200087fe43f */
[----:B------:R-:W-:Y:S01]  /*0c20*/  IADD3 R5, R5, 0x1, RZ ;  /* 0x0000000105057810 */ /* 0x000fe20007ffe0ff */
[----:B------:R-:W-:-:S04]  /*0c30*/  UMOV UR35, URZ ;  /* 0x0000003f00237c82 */ /* 0x000fc80008000000 */
[----:B------:R-:W-:-:S04]  /*0c40*/  UIADD3 UR33, UR33, 0x12000, URZ ;  /* 0x0001200021217890 */ /* 0x000fc8000fffe03f */
[----:B------:R-:W-:-:S09]  /*0c50*/  UIADD3 UR32, UR32, 0x2000, URZ ;  /* 0x0000200020207890 */ /* 0x000fd2000fffe03f */
[----:B------:R3:W-:Y:S02]  /*0c60*/  UTMALDG.4D [UR32], [UR4], desc[UR6] ;  /* 0x00000620040075b4 */ /* 0x0007e40008019000 */
[----:B---3--:R-:W-:Y:S01]  /*0c70*/  NOP ;  /* 0x0000000000007918 */ /* 0x008fe20000000000 */
.L_x_11:
[----:B------:R-:W-:Y:S02]  /*0c80*/  ISETP.GE.AND P1, PT, R11, 0x81, PT ;  /* 0x000000810b00780c */ /* 0x000fe40003f26270 */
[----:B------:R-:W-:-:S11]  /*0c90*/  MOV R6, 0x1 ;  /* 0x0000000100067802 */ /* 0x000fd60000000f00 */
[----:B------:R-:W-:Y:S05]  /*0ca0*/  @!P1 BRA `(.L_x_16) ;  /* 0x0000000400149947 */ /* 0x000fea0003800000 */
[----:B-12---:R-:W1:Y:S01]  /*0cb0*/  S2R R3, SR_CgaCtaId ;  /* 0x0000000000037919 */ /* 0x006e620000008800 */
[----:B------:R-:W-:Y:S02]  /*0cc0*/  MOV R0, 0x400 ;  /* 0x0000040000007802 */ /* 0x000fe40000000f00 */
[----:B------:R-:W-:Y:S02]  /*0cd0*/  MOV R2, 0x1 ;  /* 0x0000000100027802 */ /* 0x000fe40000000f00 */
[----:B------:R-:W-:Y:S02]  /*0ce0*/  ISETP.NE.AND P2, PT, R16, RZ, PT ;  /* 0x000000ff1000720c */ /* 0x000fe40003f45270 */
[----:B-1----:R-:W-:Y:S02]  /*0cf0*/  LEA R0, R3, R0, 0x18 ;  /* 0x0000000003007211 */ /* 0x002fe400078ec0ff */
[----:B------:R-:W-:Y:S02]  /*0d00*/  SHF.L.U32 R3, R2, 0x1f, RZ ;  /* 0x0000001f02037819 */ /* 0x000fe400000006ff */
[----:B------:R-:W-:-:S04]  /*0d10*/  LEA R2, R5, R0, 0x3 ;  /* 0x0000000005027211 */ /* 0x000fc800078e18ff */
[----:B------:R-:W1:Y:S02]  /*0d20*/  SYNCS.PHASECHK.TRANS64.TRYWAIT P1, [R2+URZ+0x12020], R3 ;  /* 0x01202003020075a7 */ /* 0x000e64000802017f */
[----:B-1----:R-:W-:Y:S05]  /*0d30*/  @!P1 BRA `(.L_x_17) ;  /* 0x0000006800c09947 */ /* 0x002fea0003800000 */
.L_x_62:
[----:B------:R-:W-:Y:S05]  /*0d40*/  @P2 BRA `(.L_x_18) ;  /* 0x0000000000142947 */ /* 0x000fea0003800000 */
[----:B------:R-:W-:Y:S02]  /*0d50*/  ISETP.NE.AND P1, PT, R4, RZ, PT ;  /* 0x000000ff0400720c */ /* 0x000fe40003f25270 */
[----:B-1----:R-:W-:-:S04]  /*0d60*/  MOV R3, 0x4000 ;  /* 0x0000400000037802 */ /* 0x002fc80000000f00 */
[----:B------:R2:W-:Y:S07]  /*0d70*/  SYNCS.ARRIVE.TRANS64 RZ, [R2+URZ+0x12000], R3 ;  /* 0x0120000302ff79a7 */ /* 0x0005ee000800003f */
[----:B------:R-:W-:Y:S05]  /*0d80*/  @!P1 BRA `(.L_x_18) ;  /* 0x0000000000049947 */ /* 0x000fea0003800000 */
[----:B------:R-:W-:Y:S01]  /*0d90*/  BPT.TRAP 0x1 ;  /* 0x000000040000795c */ /* 0x000fe20000300000 */
.L_x_18:
[----:B-12---:R-:W1:Y:S01]  /*0da0*/  S2R R3, SR_CgaCtaId ;  /* 0x0000000000037919 */ /* 0x006e620000008800 */
[C---:B------:R-:W-:Y:S01]  /*0db0*/  IMAD R0, R5.reuse, 0x4000, R0 ;  /* 0x0000400005007824 */ /* 0x040fe200078e0200 */
[----:B------:R-:W-:Y:S01]  /*0dc0*/  R2UR UR35, R8 ;  /* 0x00000000082372ca */ /* 0x000fe200000e0000 */
[----:B------:R-:W-:Y:S01]  /*0dd0*/  ULDC.64 UR4, c[0x0][0x198] ;  /* 0x0000660000047ab9 */ /* 0x000fe20000000a00 */
[----:B------:R-:W-:Y:S01]  /*0de0*/  R2UR UR33, R2 ;  /* 0x00000000022172ca */ /* 0x000fe200000e0000 */
[----:B------:R-:W-:Y:S01]  /*0df0*/  UIADD3 UR4, UP0, UR4, 0x1f0, URZ ;  /* 0x000001f004047890 */ /* 0x000fe2000ff1e03f */
[----:B------:R-:W-:Y:S01]  /*0e00*/  R2UR UR32, R0 ;  /* 0x00000000002072ca */ /* 0x000fe200000e0000 */
[----:B------:R-:W-:Y:S01]  /*0e10*/  UMOV UR6, 0x0 ;  /* 0x0000000000067882 */ /* 0x000fe20000000000 */
[----:B------:R-:W-:Y:S01]  /*0e20*/  IADD3 R5, R5, 0x1, RZ ;  /* 0x0000000105057810 */ /* 0x000fe20007ffe0ff */
[----:B------:R-:W-:Y:S01]  /*0e30*/  UIADD3.X UR5, URZ, UR5, URZ, UP0, !UPT ;  /* 0x000000053f057290 */ /* 0x000fe200087fe43f */
[----:B------:R-:W-:Y:S01]  /*0e40*/  MOV R0, 0x400 ;  /* 0x0000040000007802 */ /* 0x000fe20000000f00 */
[----:B------:R-:W-:Y:S01]  /*0e50*/  UMOV UR7, 0x10000000 ;  /* 0x1000000000077882 */ /* 0x000fe20000000000 */
[C---:B------:R-:W-:Y:S01]  /*0e60*/  ISETP.NE.AND P2, PT, R5.reuse, 0x4, PT ;  /* 0x000000040500780c */ /* 0x040fe20003f45270 */
[----:B------:R-:W-:Y:S01]  /*0e70*/  UMOV UR34, URZ ;  /* 0x0000003f00227c82 */ /* 0x000fe20008000000 */
[C---:B------:R-:W-:Y:S01]  /*0e80*/  ISETP.NE.AND P1, PT, R5.reuse, 0x4, PT ;  /* 0x000000040500780c */ /* 0x040fe20003f25270 */
[----:B------:R-:W-:Y:S01]  /*0e90*/  USHF.L.U32 UR35, UR35, 0x7, URZ ;  /* 0x0000000723237899 */ /* 0x000fe2000800063f */
[----:B------:R-:W-:Y:S01]  /*0ea0*/  SEL R5, R5, RZ, P2 ;  /* 0x000000ff05057207 */ /* 0x000fe20001000000 */
[----:B------:R-:W-:Y:S01]  /*0eb0*/  UIADD3 UR33, UR33, 0x12000, URZ ;  /* 0x0001200021217890 */ /* 0x000fe2000fffe03f */
[----:B------:R-:W-:Y:S01]  /*0ec0*/  SEL R6, RZ, 0x1, !P1 ;  /* 0x00000001ff067807 */ /* 0x000fe20004800000 */
[----:B------:R-:W-:Y:S01]  /*0ed0*/  UIADD3 UR32, UR32, 0x2000, URZ ;  /* 0x0000200020207890 */ /* 0x000fe2000fffe03f */
[----:B------:R-:W-:-:S08]  /*0ee0*/  ISETP.NE.AND P2, PT, R16, RZ, PT ;  /* 0x000000ff1000720c */ /* 0x000fd00003f45270 */
[----:B------:R2:W-:Y:S01]  /*0ef0*/  UTMALDG.4D [UR32], [UR4], desc[UR6] ;  /* 0x00000620040075b4 */ /* 0x0005e20008019000 */
[----:B-1----:R-:W-:Y:S02]  /*0f00*/  LEA R2, R3, R0, 0x18 ;  /* 0x0000000003027211 */ /* 0x002fe400078ec0ff */
[----:B------:R-:W-:Y:S02]  /*0f10*/  SHF.L.U32 R0, R6, 0x1f, RZ ;  /* 0x0000001f06007819 */ /* 0x000fe400000006ff */
[----:B------:R-:W-:-:S04]  /*0f20*/  LEA R3, R5, R2, 0x3 ;  /* 0x0000000205037211 */ /* 0x000fc800078e18ff */
[----:B------:R-:W1:Y:S02]  /*0f30*/  SYNCS.PHASECHK.TRANS64.TRYWAIT P1, [R3+URZ+0x12020], R0 ;  /* 0x01202000030075a7 */ /* 0x000e64000802017f */
[----:B-12---:R-:W-:Y:S05]  /*0f40*/  @!P1 BRA `(.L_x_19) ;  /* 0x0000006800509947 */ /* 0x006fea0003800000 */
.L_x_63:
[----:B------:R-:W-:Y:S05]  /*0f50*/  @P2 BRA `(.L_x_20) ;  /* 0x0000000000142947 */ /* 0x000fea0003800000 */
[----:B------:R-:W-:Y:S02]  /*0f60*/  ISETP.NE.AND P1, PT, R4, RZ, PT ;  /* 0x000000ff0400720c */ /* 0x000fe40003f25270 */
[----:B-1----:R-:W-:-:S04]  /*0f70*/  MOV R0, 0x4000 ;  /* 0x0000400000007802 */ /* 0x002fc80000000f00 */
[----:B------:R2:W-:Y:S07]  /*0f80*/  SYNCS.ARRIVE.TRANS64 RZ, [R3+URZ+0x12000], R0 ;  /* 0x0120000003ff79a7 */ /* 0x0005ee000800003f */
[----:B------:R-:W-:Y:S05]  /*0f90*/  @!P1 BRA `(.L_x_20) ;  /* 0x0000000000049947 */ /* 0x000fea0003800000 */
[----:B------:R-:W-:Y:S01]  /*0fa0*/  BPT.TRAP 0x1 ;  /* 0x000000040000795c */ /* 0x000fe20000300000 */
.L_x_20:
[----:B------:R-:W-:Y:S01]  /*0fb0*/  LEA R2, R5, R2, 0xe ;  /* 0x0000000205027211 */ /* 0x000fe200078e70ff */
[----:B------:R-:W-:Y:S01]  /*0fc0*/  ULDC.64 UR4, c[0x0][0x198] ;  /* 0x0000660000047ab9 */ /* 0x000fe20000000a00 */
[----:B------:R-:W-:Y:S01]  /*0fd0*/  R2UR UR35, R8 ;  /* 0x00000000082372ca */ /* 0x000fe200000e0000 */
[----:B------:R-:W-:Y:S01]  /*0fe0*/  UIADD3 UR4, UP0, UR4, 0x2f0, URZ ;  /* 0x000002f004047890 */ /* 0x000fe2000ff1e03f */
[----:B------:R-:W-:Y:S01]  /*0ff0*/  R2UR UR33, R3 ;  /* 0x00000000032172ca */ /* 0x000fe200000e0000 */
[----:B------:R-:W-:Y:S01]  /*1000*/  UMOV UR6, 0x0 ;  /* 0x0000000000067882 */ /* 0x000fe20000000000 */
[----:B------:R-:W-:Y:S01]  /*1010*/  R2UR UR32, R2 ;  /* 0x00000000022072ca */ /* 0x000fe200000e0000 */
[----:B------:R-:W-:Y:S01]  /*1020*/  UIADD3.X UR5, URZ, UR5, URZ, UP0, !UPT ;  /* 0x000000053f057290 */ /* 0x000fe200087fe43f */
[----:B------:R-:W-:Y:S01]  /*1030*/  IADD3 R5, R5, 0x1, RZ ;  /* 0x0000000105057810 */ /* 0x000fe20007ffe0ff */
[----:B------:R-:W-:Y:S01]  /*1040*/  UMOV UR7, 0x10000000 ;  /* 0x1000000000077882 */ /* 0x000fe20000000000 */
[----:B------:R-:W-:Y:S01]  /*1050*/  UMOV UR34, URZ ;  /* 0x0000003f00227c82 */ /* 0x000fe20008000000 */
[----:B------:R-:W-:Y:S01]  /*1060*/  VIADD R8, R8, 0x1 ;  /* 0x0000000108087836 */ /* 0x000fe20000000000 */
[----:B------:R-:W-:-:S03]  /*1070*/  ISETP.NE.AND P1, PT, R5, 0x4, PT ;  /* 0x000000040500780c */ /* 0x000fc60003f25270 */
[----:B------:R-:W-:Y:S01]  /*1080*/  USHF.L.U32 UR35, UR35, 0x7, URZ ;  /* 0x0000000723237899 */ /* 0x000fe2000800063f */
[----:B-12---:R-:W-:Y:S01]  /*1090*/  SEL R3, RZ, 0x1, P1 ;  /* 0x00000001ff037807 */ /* 0x006fe20000800000 */
[----:B------:R-:W-:Y:S01]  /*10a0*/  UIADD3 UR33, UR33, 0x12000, URZ ;  /* 0x0001200021217890 */ /* 0x000fe2000fffe03f */
[----:B------:R-:W-:Y:S01]  /*10b0*/  SEL R5, R5, RZ, P1 ;  /* 0x000000ff05057207 */ /* 0x000fe20000800000 */
[----:B------:R-:W-:Y:S01]  /*10c0*/  UIADD3 UR32, UR32, 0x2000, URZ ;  /* 0x0000200020207890 */ /* 0x000fe2000fffe03f */
[----:B------:R-:W-:-:S08]  /*10d0*/  LOP3.LUT R6, R6, R3, RZ, 0x3c, !PT ;  /* 0x0000000306067212 */ /* 0x000fd000078e3cff */
[----:B------:R3:W-:Y:S02]  /*10e0*/  UTMALDG.4D [UR32], [UR4], desc[UR6] ;  /* 0x00000620040075b4 */ /* 0x0007e40008019000 */
[----:B---3--:R-:W-:Y:S01]  /*10f0*/  NOP ;  /* 0x0000000000007918 */ /* 0x008fe20000000000 */
.L_x_16:
[----:B------:R-:W-:-:S07]  /*1100*/  IADD3 R7, R7, -0x4, RZ ;  /* 0xfffffffc07077810 */ /* 0x000fce0007ffe0ff */
.L_x_10:
[----:B------:R-:W-:Y:S05]  /*1110*/  BSYNC B0 ;  /* 0x0000000000007941 */ /* 0x000fea0003800000 */
.L_x_9:
[----:B-12---:R-:W1:Y:S01]  /*1120*/  S2R R3, SR_CgaCtaId ;  /* 0x0000000000037919 */ /* 0x006e620000008800 */
[----:B------:R-:W-:Y:S02]  /*1130*/  MOV R2, 0x400 ;  /* 0x0000040000027802 */ /* 0x000fe40000000f00 */
[----:B------:R-:W-:Y:S02]  /*1140*/  SHF.L.U32 R23, RZ, 0x1f, RZ ;  /* 0x0000001fff177819 */ /* 0x000fe400000006ff */
[----:B-1----:R-:W-:-:S04]  /*1150*/  LEA R2, R3, R2, 0x18 ;  /* 0x0000000203027211 */ /* 0x002fc800078ec0ff */
[----:B------:R-:W1:Y:S02]  /*1160*/  SYNCS.PHASECHK.TRANS64.TRYWAIT P1, [R2+URZ+0x12040], R23 ;  /* 0x01204017020075a7 */ /* 0x000e64000802017f */
[----:B-1----:R-:W-:Y:S05]  /*1170*/  @!P1 BRA `(.L_x_21) ;  /* 0x0000006400d89947 */ /* 0x002fea0003800000 */
.L_x_64:
[----:B------:R-:W2:Y:S01]  /*1180*/  SYNCS.PHASECHK.TRANS64.TRYWAIT P1, [R2+URZ+0x12000], R23 ;  /* 0x01200017020075a7 */ /* 0x000ea2000802017f */
[----:B------:R-:W-:Y:S01]  /*1190*/  MOV R4, RZ ;  /* 0x000000ff00047202 */ /* 0x000fe20000000f00 */
[----:B--2---:R-:W-:Y:S06]  /*11a0*/  @!P1 BRA `(.L_x_22) ;  /* 0x0000006400e09947 */ /* 0x004fec0003800000 */
.L_x_65:
[----:B------:R-:W-:Y:S05]  /*11b0*/  WARPSYNC.ALL ;  /* 0x0000000000007948 */ /* 0x000fea0003800000 */
[C---:B------:R-:W-:Y:S01]  /*11c0*/  R2UR UR14, R2.reuse ;  /* 0x00000000020e72ca */ /* 0x040fe200000e0000 */
[----:B------:R-:W-:Y:S01]  /*11d0*/  WARPGROUP.ARRIVE ;  /* 0x00000000000079c5 */ /* 0x000fe20000000000 */
[----:B------:R-:W-:Y:S01]  /*11e0*/  R2UR UR4, R2 ;  /* 0x00000000020472ca */ /* 0x000fe200000e0000 */
[----:B------:R-:W-:Y:S01]  /*11f0*/  UMOV UR5, 0x40000040 ;  /* 0x4000004000057882 */ /* 0x000fe20000000000 */
[----:B------:R-:W-:Y:S01]  /*1200*/  UMOV UR7, 0x40000040 ;  /* 0x4000004000077882 */ /* 0x000fe20000000000 */
[----:B------:R-:W-:Y:S01]  /*1210*/  UMOV UR17, 0x40000040 ;  /* 0x4000004000117882 */ /* 0x000fe20000000000 */
[----:B------:R-:W-:Y:S01]  /*1220*/  UMOV UR19, 0x40000040 ;  /* 0x4000004000137882 */ /* 0x000fe20000000000 */
[----:B------:R-:W-:Y:S01]  /*1230*/  UMOV UR21, 0x40000040 ;  /* 0x4000004000157882 */ /* 0x000fe20000000000 */
[----:B------:R-:W-:Y:S01]  /*1240*/  UMOV UR23, 0x40000040 ;  /* 0x4000004000177882 */ /* 0x000fe20000000000 */
[----:B------:R-:W-:Y:S01]  /*1250*/  UMOV UR25, 0x40000040 ;  /* 0x4000004000197882 */ /* 0x000fe20000000000 */
[----:B------:R-:W-:-:S03]  /*1260*/  UMOV UR27, 0x40000040 ;  /* 0x40000040001b7882 */ /* 0x000fc60000000000 */
[----:B------:R-:W-:Y:S02]  /*1270*/  UIADD3 UR14, UR14, 0x2000, URZ ;  /* 0x000020000e0e7890 */ /* 0x000fe4000fffe03f */
[----:B------:R-:W-:Y:S02]  /*1280*/  USHF.R.U32.HI UR4, URZ, 0x4, UR4 ;  /* 0x000000043f047899 */ /* 0x000fe40008011604 */
[----:B------:R-:W-:Y:S02]  /*1290*/  USHF.R.U32.HI UR14, URZ, 0x4, UR14 ;  /* 0x000000043f0e7899 */ /* 0x000fe4000801160e */
[----:B------:R-:W-:Y:S02]  /*12a0*/  ULOP3.LUT UR4, UR4, 0x3fff, URZ, 0xc0, !UPT ;  /* 0x00003fff04047892 */ /* 0x000fe4000f8ec03f */
[----:B------:R-:W-:Y:S02]  /*12b0*/  ULOP3.LUT UR14, UR14, 0x3fff, URZ, 0xc0, !UPT ;  /* 0x00003fff0e0e7892 */ /* 0x000fe4000f8ec03f */
[----:B------:R-:W-:-:S02]  /*12c0*/  ULOP3.LUT UR8, UR4, 0x10000, URZ, 0xfc, !UPT ;  /* 0x0001000004087892 */ /* 0x000fc4000f8efc3f */
[----:B------:R-:W-:Y:S02]  /*12d0*/  ULOP3.LUT UR28, UR14, 0x10000, URZ, 0xfc, !UPT ;  /* 0x000100000e1c7892 */ /* 0x000fe4000f8efc3f */
[----:B------:R-:W-:Y:S02]  /*12e0*/  UIADD3 UR16, UR8, 0x2, URZ ;  /* 0x0000000208107890 */ /* 0x000fe4000fffe03f */
[----:B------:R-:W-:Y:S01]  /*12f0*/  UIADD3 UR18, UR28, 0x2, URZ ;  /* 0x000000021c127890 */ /* 0x000fe2000fffe03f */
[----:B------:R-:W-:Y:S02]  /*1300*/  UMOV UR4, UR8 ;  /* 0x0000000800047c82 */ /* 0x000fe40008000000 */
[----:B------:R-:W-:Y:S01]  /*1310*/  UMOV UR6, UR28 ;  /* 0x0000001c00067c82 */ /* 0x000fe20008000000 */
[----:B------:R-:W-:Y:S01]  /*1320*/  UIADD3 UR20, UR8, 0x4, URZ ;  /* 0x0000000408147890 */ /* 0x000fe2000fffe03f */
[----:B------:R-:W-:Y:S01]  /*1330*/  HGMMA.64x128x16.F32 R24, gdesc[UR4], RZ, !UPT, gsb0 ;  /* 0x01e00000041879f0 */ /* 0x000fe2000c0008ff */
[----:B------:R-:W-:-:S02]  /*1340*/  UIADD3 UR22, UR28, 0x4, URZ ;  /* 0x000000041c167890 */ /* 0x000fc4000fffe03f */
[----:B------:R-:W-:Y:S02]  /*1350*/  UIADD3 UR24, UR8, 0x6, URZ ;  /* 0x0000000608187890 */ /* 0x000fe4000fffe03f */
[----:B------:R-:W-:Y:S01]  /*1360*/  UIADD3 UR26, UR28, 0x6, URZ ;  /* 0x000000061c1a7890 */ /* 0x000fe2000fffe03f */
[----:B------:R-:W-:Y:S01]  /*1370*/  ULDC UR6, c[0x0][0x604] ;  /* 0x0001810000067ab9 */ /* 0x000fe20000000800 */
[----:B------:R-:W-:Y:S02]  /*1380*/  WARPGROUP.DEPBAR.LE gsb0, 0x0 ;  /* 0x00008000000079c5 */ /* 0x000fe40000010000 */
[----:B------:R-:W-:-:S06]  /*1390*/  WARPGROUP.ARRIVE ;  /* 0x00000000000079c5 */ /* 0x000fcc0000000000 */
[----:B------:R-:W-:Y:S03]  /*13a0*/  HGMMA.64x128x16.F32 R24, gdesc[UR16], R24, gsb0 ;  /* 0x01e00000101879f0 */ /* 0x000fe60008000818 */
[----:B------:R-:W-:Y:S02]  /*13b0*/  WARPGROUP.DEPBAR.LE gsb0, 0x0 ;  /* 0x00008000000079c5 */ /* 0x000fe40000010000 */
[----:B------:R-:W-:-:S07]  /*13c0*/  WARPGROUP.ARRIVE ;  /* 0x00000000000079c5 */ /* 0x000fce0000000000 */
[----:B------:R-:W-:Y:S03]  /*13d0*/  HGMMA.64x128x16.F32 R24, gdesc[UR20], R24, gsb0 ;  /* 0x01e00000141879f0 */ /* 0x000fe60008000818 */
[----:B------:R-:W-:Y:S02]  /*13e0*/  WARPGROUP.DEPBAR.LE gsb0, 0x0 ;  /* 0x00008000000079c5 */ /* 0x000fe40000010000 */
[----:B------:R-:W-:-:S07]  /*13f0*/  WARPGROUP.ARRIVE ;  /* 0x00000000000079c5 */ /* 0x000fce0000000000 */
[----:B------:R-:W-:Y:S03]  /*1400*/  HGMMA.64x128x16.F32 R24, gdesc[UR24], R24, gsb0 ;  /* 0x01e00000181879f0 */ /* 0x000fe60008000818 */
[----:B------:R-:W-:Y:S02]  /*1410*/  WARPGROUP.DEPBAR.LE gsb0, 0x0 ;  /* 0x00008000000079c5 */ /* 0x000fe40000010000 */
[----:B------:R-:W-:Y:S01]  /*1420*/  FMNMX R3, R24, R25, !PT ;  /* 0x0000001918037209 */ /* 0x000fe20007800000 */
[----:B------:R-:W3:Y:S01]  /*1430*/  SYNCS.PHASECHK.TRANS64.TRYWAIT P6, [R2+URZ+0x12008], R23 ;  /* 0x01200817020075a7 */ /* 0x000ee200080c017f */
[----:B------:R-:W-:Y:S02]  /*1440*/  FMNMX R15, R26, R27, !PT ;  /* 0x0000001b1a0f7209 */ /* 0x000fe40007800000 */
[----:B------:R-:W-:Y:S02]  /*1450*/  FMNMX R0, R28, R3, !PT ;  /* 0x000000031c007209 */ /* 0x000fe40007800000 */
[----:B------:R-:W-:-:S02]  /*1460*/  FMNMX R12, R30, R15, !PT ;  /* 0x0000000f1e0c7209 */ /* 0x000fc40007800000 */
[----:B------:R-:W-:Y:S02]  /*1470*/  FMNMX R3, R29, R0, !PT ;  /* 0x000000001d037209 */ /* 0x000fe40007800000 */
[----:B------:R-:W-:Y:S02]  /*1480*/  FMNMX R15, R31, R12, !PT ;  /* 0x0000000c1f0f7209 */ /* 0x000fe40007800000 */
[----:B------:R-:W-:Y:S02]  /*1490*/  FMNMX R0, R32, R3, !PT ;  /* 0x0000000320007209 */ /* 0x000fe40007800000 */
        /* <DEDUP_REMOVED lines=54> */
[----:B------:R-:W-:-:S03]  /*1800*/  FMNMX R12, R87, R12, !PT ;  /* 0x0000000c570c7209 */ /* 0x000fc60007800000 */
[----:B------:R-:W4:Y:S04]  /*1810*/  SHFL.BFLY PT, R3, R14, 0x1, 0x1f ;  /* 0x0c201f000e037f89 */ /* 0x000f2800000e0000 */
[----:B------:R-:W5:Y:S01]  /*1820*/  SHFL.BFLY PT, R17, R12, 0x1, 0x1f ;  /* 0x0c201f000c117f89 */ /* 0x000f6200000e0000 */
[----:B----4-:R-:W-:Y:S02]  /*1830*/  FMNMX R15, R14, R3, !PT ;  /* 0x000000030e0f7209 */ /* 0x010fe40007800000 */
[----:B-----5:R-:W-:-:S03]  /*1840*/  FMNMX R17, R12, R17, !PT ;  /* 0x000000110c117209 */ /* 0x020fc60007800000 */
[----:B------:R-:W4:Y:S04]  /*1850*/  SHFL.BFLY PT, R0, R15, 0x2, 0x1f ;  /* 0x0c401f000f007f89 */ /* 0x000f2800000e0000 */
[----:B------:R-:W5:Y:S01]  /*1860*/  SHFL.BFLY PT, R18, R17, 0x2, 0x1f ;  /* 0x0c401f0011127f89 */ /* 0x000f6200000e0000 */
[----:B----4-:R-:W-:-:S04]  /*1870*/  FMNMX R3, R15, R0, !PT ;  /* 0x000000000f037209 */ /* 0x010fc80007800000 */
[----:B------:R-:W-:Y:S02]  /*1880*/  FSETP.NEU.AND P1, PT, R3, -INF , PT ;  /* 0xff8000000300780b */ /* 0x000fe40003f2d000 */
[----:B-----5:R-:W-:Y:S02]  /*1890*/  FMNMX R0, R17, R18, !PT ;  /* 0x0000001211007209 */ /* 0x020fe40007800000 */
[----:B------:R-:W-:Y:S02]  /*18a0*/  FSEL R18, R3, RZ, P1 ;  /* 0x000000ff03127208 */ /* 0x000fe40000800000 */
[----:B------:R-:W-:-:S03]  /*18b0*/  FSETP.NEU.AND P2, PT, R0, -INF , PT ;  /* 0xff8000000000780b */ /* 0x000fc60003f4d000 */
[----:B------:R-:W-:Y:S01]  /*18c0*/  FMUL R18, R18, UR6 ;  /* 0x0000000612127c20 */ /* 0x000fe20008400000 */
[----:B------:R-:W-:-:S03]  /*18d0*/  FSEL R22, R0, RZ, P2 ;  /* 0x000000ff00167208 */ /* 0x000fc60001000000 */
[--C-:B------:R-:W-:Y:S01]  /*18e0*/  FFMA R12, R24, UR6, -R18.reuse ;  /* 0x00000006180c7c23 */ /* 0x100fe20008000812 */
[--C-:B------:R-:W-:Y:S01]  /*18f0*/  FFMA R15, R25, UR6, -R18.reuse ;  /* 0x00000006190f7c23 */ /* 0x100fe20008000812 */
[--C-:B------:R-:W-:Y:S01]  /*1900*/  FFMA R14, R28, UR6, -R18.reuse ;  /* 0x000000061c0e7c23 */ /* 0x100fe20008000812 */
[--C-:B------:R-:W-:Y:S01]  /*1910*/  FFMA R17, R29, UR6, -R18.reuse ;  /* 0x000000061d117c23 */ /* 0x100fe20008000812 */
[----:B------:R-:W-:Y:S01]  /*1920*/  FMUL R22, R22, UR6 ;  /* 0x0000000616167c20 */ /* 0x000fe20008400000 */
[----:B------:R-:W-:Y:S01]  /*1930*/  FSETP.GEU.AND P2, PT, R12, -126, PT ;  /* 0xc2fc00000c00780b */ /* 0x000fe20003f4e000 */
[--C-:B------:R-:W-:Y:S01]  /*1940*/  FFMA R32, R32, UR6, -R18.reuse ;  /* 0x0000000620207c23 */ /* 0x100fe20008000812 */
[----:B------:R-:W-:Y:S01]  /*1950*/  FSETP.GEU.AND P3, PT, R15, -126, PT ;  /* 0xc2fc00000f00780b */ /* 0x000fe20003f6e000 */
[--C-:B------:R-:W-:Y:S01]  /*1960*/  FFMA R33, R33, UR6, -R18.reuse ;  /* 0x0000000621217c23 */ /* 0x100fe20008000812 */
[----:B------:R-:W-:Y:S01]  /*1970*/  FSETP.GEU.AND P4, PT, R14, -126, PT ;  /* 0xc2fc00000e00780b */ /* 0x000fe20003f8e000 */
[--C-:B------:R-:W-:Y:S01]  /*1980*/  FFMA R36, R36, UR6, -R18.reuse ;  /* 0x0000000624247c23 */ /* 0x100fe20008000812 */
[----:B------:R-:W-:Y:S01]  /*1990*/  FSETP.GEU.AND P5, PT, R17, -126, PT ;  /* 0xc2fc00001100780b */ /* 0x000fe20003fae000 */
[--C-:B------:R-:W-:Y:S01]  /*19a0*/  FFMA R37, R37, UR6, -R18.reuse ;  /* 0x0000000625257c23 */ /* 0x100fe20008000812 */
[--C-:B------:R-:W-:Y:S01]  /*19b0*/  FFMA R40, R40, UR6, -R18.reuse ;  /* 0x0000000628287c23 */ /* 0x100fe20008000812 */
[--C-:B------:R-:W-:Y:S01]  /*19c0*/  FFMA R41, R41, UR6, -R18.reuse ;  /* 0x0000000629297c23 */ /* 0x100fe20008000812 */
[--C-:B------:R-:W-:Y:S01]  /*19d0*/  FFMA R44, R44, UR6, -R18.reuse ;  /* 0x000000062c2c7c23 */ /* 0x100fe20008000812 */
[--C-:B------:R-:W-:Y:S01]  /*19e0*/  FFMA R45, R45, UR6, -R18.reuse ;  /* 0x000000062d2d7c23 */ /* 0x100fe20008000812 */
[--C-:B------:R-:W-:Y:S01]  /*19f0*/  FFMA R48, R48, UR6, -R18.reuse ;  /* 0x0000000630307c23 */ /* 0x100fe20008000812 */
[----:B------:R-:W-:Y:S01]  /*1a00*/  @!P2 FMUL R12, R12, 0.5 ;  /* 0x3f0000000c0ca820 */ /* 0x000fe20000400000 */
[--C-:B------:R-:W-:Y:S01]  /*1a10*/  FFMA R49, R49, UR6, -R18.reuse ;  /* 0x0000000631317c23 */ /* 0x100fe20008000812 */
[----:B------:R-:W-:Y:S01]  /*1a20*/  @!P3 FMUL R15, R15, 0.5 ;  /* 0x3f0000000f0fb820 */ /* 0x000fe20000400000 */
[--C-:B------:R-:W-:Y:S01]  /*1a30*/  FFMA R52, R52, UR6, -R18.reuse ;  /* 0x0000000634347c23 */ /* 0x100fe20008000812 */
[----:B------:R-:W-:Y:S01]  /*1a40*/  @!P4 FMUL R14, R14, 0.5 ;  /* 0x3f0000000e0ec820 */ /* 0x000fe20000400000 */
[--C-:B------:R-:W-:Y:S01]  /*1a50*/  FFMA R53, R53, UR6, -R18.reuse ;  /* 0x0000000635357c23 */ /* 0x100fe20008000812 */
[----:B------:R-:W4:Y:S01]  /*1a60*/  MUFU.EX2 R12, R12 ;  /* 0x0000000c000c7308 */ /* 0x000f220000000800 */
[--C-:B------:R-:W-:Y:S01]  /*1a70*/  FFMA R56, R56, UR6, -R18.reuse ;  /* 0x0000000638387c23 */ /* 0x100fe20008000812 */
[--C-:B------:R-:W-:Y:S01]  /*1a80*/  FFMA R57, R57, UR6, -R18.reuse ;  /* 0x0000000639397c23 */ /* 0x100fe20008000812 */
[--C-:B------:R-:W-:Y:S01]  /*1a90*/  FFMA R60, R60, UR6, -R18.reuse ;  /* 0x000000063c3c7c23 */ /* 0x100fe20008000812 */
[--C-:B------:R-:W-:Y:S01]  /*1aa0*/  FFMA R61, R61, UR6, -R18.reuse ;  /* 0x000000063d3d7c23 */ /* 0x100fe20008000812 */
[--C-:B------:R-:W-:Y:S01]  /*1ab0*/  FFMA R64, R64, UR6, -R18.reuse ;  /* 0x0000000640407c23 */ /* 0x100fe20008000812 */
[--C-:B------:R-:W-:Y:S01]  /*1ac0*/  FFMA R65, R65, UR6, -R18.reuse ;  /* 0x0000000641417c23 */ /* 0x100fe20008000812 */
[--C-:B------:R-:W-:Y:S01]  /*1ad0*/  FFMA R68, R68, UR6, -R18.reuse ;  /* 0x0000000644447c23 */ /* 0x100fe20008000812 */
[----:B------:R-:W5:Y:S01]  /*1ae0*/  MUFU.EX2 R15, R15 ;  /* 0x0000000f000f7308 */ /* 0x000f620000000800 */
[--C-:B------:R-:W-:Y:S01]  /*1af0*/  FFMA R69, R69, UR6, -R18.reuse ;  /* 0x0000000645457c23 */ /* 0x100fe20008000812 */
[--C-:B------:R-:W-:Y:S01]  /*1b00*/  FFMA R72, R72, UR6, -R18.reuse ;  /* 0x0000000648487c23 */ /* 0x100fe20008000812 */
[--C-:B------:R-:W-:Y:S01]  /*1b10*/  FFMA R73, R73, UR6, -R18.reuse ;  /* 0x0000000649497c23 */ /* 0x100fe20008000812 */
[--C-:B------:R-:W-:Y:S01]  /*1b20*/  FFMA R76, R76, UR6, -R18.reuse ;  /* 0x000000064c4c7c23 */ /* 0x100fe20008000812 */
[--C-:B------:R-:W-:Y:S01]  /*1b30*/  FFMA R77, R77, UR6, -R18.reuse ;  /* 0x000000064d4d7c23 */ /* 0x100fe20008000812 */
[--C-:B------:R-:W-:Y:S01]  /*1b40*/  FFMA R80, R80, UR6, -R18.reuse ;  /* 0x0000000650507c23 */ /* 0x100fe20008000812 */
[--C-:B------:R-:W-:Y:S01]  /*1b50*/  FFMA R81, R81, UR6, -R18.reuse ;  /* 0x0000000651517c23 */ /* 0x100fe20008000812 */
[----:B------:R-:W1:Y:S01]  /*1b60*/  MUFU.EX2 R14, R14 ;  /* 0x0000000e000e7308 */ /* 0x000e620000000800 */
[--C-:B------:R-:W-:Y:S01]  /*1b70*/  FFMA R84, R84, UR6, -R18.reuse ;  /* 0x0000000654547c23 */ /* 0x100fe20008000812 */
[----:B------:R-:W-:Y:S01]  /*1b80*/  FFMA R85, R85, UR6, -R18 ;  /* 0x0000000655557c23 */ /* 0x000fe20008000812 */
[--C-:B------:R-:W-:Y:S01]  /*1b90*/  FFMA R18, R26, UR6, -R22.reuse ;  /* 0x000000061a127c23 */ /* 0x100fe20008000816 */
[--C-:B------:R-:W-:Y:S01]  /*1ba0*/  FFMA R19, R27, UR6, -R22.reuse ;  /* 0x000000061b137c23 */ /* 0x100fe20008000816 */
[--C-:B------:R-:W-:Y:S01]  /*1bb0*/  FFMA R20, R30, UR6, -R22.reuse ;  /* 0x000000061e147c23 */ /* 0x100fe20008000816 */
[--C-:B------:R-:W-:Y:S01]  /*1bc0*/  FFMA R21, R31, UR6, -R22.reuse ;  /* 0x000000061f157c23 */ /* 0x100fe20008000816 */
[----:B----4-:R-:W-:Y:S01]  /*1bd0*/  @!P2 FMUL R12, R12, R12 ;  /* 0x0000000c0c0ca220 */ /* 0x010fe20000400000 */
[----:B------:R-:W-:Y:S01]  /*1be0*/  FSETP.GEU.AND P1, PT, R18, -126, PT ;  /* 0xc2fc00001200780b */ /* 0x000fe20003f2e000 */
[----:B-----5:R-:W-:Y:S01]  /*1bf0*/  @!P3 FMUL R15, R15, R15 ;  /* 0x0000000f0f0fb220 */ /* 0x020fe20000400000 */
[----:B------:R-:W-:Y:S01]  /*1c00*/  FSETP.GEU.AND P2, PT, R19, -126, PT ;  /* 0xc2fc00001300780b */ /* 0x000fe20003f4e000 */
[----:B------:R-:W-:Y:S01]  /*1c10*/  @!P5 FMUL R17, R17, 0.5 ;  /* 0x3f0000001111d820 */ /* 0x000fe20000400000 */
[----:B------:R-:W-:Y:S01]  /*1c20*/  FSETP.GEU.AND P3, PT, R20, -126, PT ;  /* 0xc2fc00001400780b */ /* 0x000fe20003f6e000 */
[--C-:B------:R-:W-:Y:S01]  /*1c30*/  FFMA R34, R34, UR6, -R22.reuse ;  /* 0x0000000622227c23 */ /* 0x100fe20008000816 */
[--C-:B------:R-:W-:Y:S01]  /*1c40*/  FFMA R35, R35, UR6, -R22.reuse ;  /* 0x0000000623237c23 */ /* 0x100fe20008000816 */
[--C-:B------:R-:W-:Y:S01]  /*1c50*/  FFMA R38, R38, UR6, -R22.reuse ;  /* 0x0000000626267c23 */ /* 0x100fe20008000816 */
[--C-:B------:R-:W-:Y:S01]  /*1c60*/  FFMA R39, R39, UR6, -R22.reuse ;  /* 0x0000000627277c23 */ /* 0x100fe20008000816 */
[----:B-1----:R-:W-:Y:S01]  /*1c70*/  @!P4 FMUL R14, R14, R14 ;  /* 0x0000000e0e0ec220 */ /* 0x002fe20000400000 */
[----:B------:R-:W-:Y:S01]  /*1c80*/  FSETP.GEU.AND P4, PT, R21, -126, PT ;  /* 0xc2fc00001500780b */ /* 0x000fe20003f8e000 */
[----:B------:R-:W1:Y:S01]  /*1c90*/  MUFU.EX2 R17, R17 ;  /* 0x0000001100117308 */ /* 0x000e620000000800 */
        /* <DEDUP_REMOVED lines=11> */
[----:B------:R-:W-:Y:S01]  /*1d50*/  @!P4 FMUL R21, R21, 0.5 ;  /* 0x3f0000001515c820 */ /* 0x000fe20000400000 */
[--C-:B------:R-:W-:Y:S01]  /*1d60*/  FFMA R55, R55, UR6, -R22.reuse ;  /* 0x0000000637377c23 */ /* 0x100fe20008000816 */
[--C-:B------:R-:W-:Y:S01]  /*1d70*/  FFMA R58, R58, UR6, -R22.reuse ;  /* 0x000000063a3a7c23 */ /* 0x100fe20008000816 */
[--C-:B------:R-:W-:Y:S01]  /*1d80*/  FFMA R59, R59, UR6, -R22.reuse ;  /* 0x000000063b3b7c23 */ /* 0x100fe20008000816 */
[----:B------:R-:W2:Y:S01]  /*1d90*/  MUFU.EX2 R19, R19 ;  /* 0x0000001300137308 */ /* 0x000ea20000000800 */
[----:B-1----:R-:W-:Y:S01]  /*1da0*/  @!P5 FMUL R17, R17, R17 ;  /* 0x000000111111d220 */ /* 0x002fe20000400000 */
[----:B------:R-:W-:Y:S01]  /*1db0*/  FSETP.GEU.AND P5, PT, R32, -126, PT ;  /* 0xc2fc00002000780b */ /* 0x000fe20003fae000 */
[--C-:B------:R-:W-:Y:S01]  /*1dc0*/  FFMA R62, R62, UR6, -R22.reuse ;  /* 0x000000063e3e7c23 */ /* 0x100fe20008000816 */
[--C-:B------:R-:W-:Y:S01]  /*1dd0*/  FFMA R63, R63, UR6, -R22.reuse ;  /* 0x000000063f3f7c23 */ /* 0x100fe20008000816 */
[--C-:B------:R-:W-:Y:S01]  /*1de0*/  FFMA R66, R66, UR6, -R22.reuse ;  /* 0x0000000642427c23 */ /* 0x100fe20008000816 */
[--C-:B------:R-:W-:Y:S01]  /*1df0*/  FFMA R67, R67, UR6, -R22.reuse ;  /* 0x0000000643437c23 */ /* 0x100fe20008000816 */
[--C-:B------:R-:W-:Y:S01]  /*1e00*/  FFMA R70, R70, UR6, -R22.reuse ;  /* 0x0000000646467c23 */ /* 0x100fe20008000816 */
[----:B------:R-:W1:Y:S01]  /*1e10*/  MUFU.EX2 R20, R20 ;  /* 0x0000001400147308 */ /* 0x000e620000000800 */
        /* <DEDUP_REMOVED lines=10> */
[----:B------:R-:W-:-:S02]  /*1ec0*/  P2R R24, PR, RZ, 0x20 ;  /* 0x00000020ff187803 */ /* 0x000fc40000000000 */
[----:B------:R-:W-:Y:S01]  /*1ed0*/  FSETP.GEU.AND P5, PT, R33, -126, PT ;  /* 0xc2fc00002100780b */ /* 0x000fe20003fae000 */
[----:B--234-:R-:W-:-:S12]  /*1ee0*/  @!P6 BRA `(.L_x_23) ;  /* 0x0000005800a4e947 */ /* 0x01cfd80003800000 */
.L_x_66:
[----:B------:R-:W-:Y:S01]  /*1ef0*/  @!P1 FMUL R18, R18, R18 ;  /* 0x0000001212129220 */ /* 0x000fe20000400000 */
[----:B------:R-:W-:Y:S01]  /*1f00*/  @!P2 FMUL R19, R19, R19 ;  /* 0x000000131313a220 */ /* 0x000fe20000400000 */
[----:B-1----:R-:W-:Y:S01]  /*1f10*/  @!P3 FMUL R20, R20, R20 ;  /* 0x000000141414b220 */ /* 0x002fe20000400000 */
[----:B------:R-:W-:Y:S01]  /*1f20*/  @!P4 FMUL R21, R21, R21 ;  /* 0x000000151515c220 */ /* 0x000fe20000400000 */
[----:B------:R-:W-:Y:S01]  /*1f30*/  ISETP.NE.AND P6, PT, R24, RZ, PT ;  /* 0x000000ff1800720c */ /* 0x000fe20003fc5270 */
[----:B------:R-:W-:Y:S01]  /*1f40*/  UIADD3 UR6, UR14, 0x400, URZ ;  /* 0x000004000e067890 */ /* 0x000fe2000fffe03f */
[----:B------:R-:W-:Y:S01]  /*1f50*/  F2FP.F16.F32.PACK_AB R24, R15, R12 ;  /* 0x0000000c0f18723e */ /* 0x000fe200000000ff */
[----:B------:R-:W-:Y:S01]  /*1f60*/  UMOV UR7, 0x40000040 ;  /* 0x4000004000077882 */ /* 0x000fe20000000000 */
[----:B------:R-:W-:Y:S01]  /*1f70*/  F2FP.F16.F32.PACK_AB R26, R17, R14 ;  /* 0x0000000e111a723e */ /* 0x000fe200000000ff */
[----:B------:R-:W-:Y:S01]  /*1f80*/  @!P5 FMUL R33, R33, 0.5 ;  /* 0x3f0000002121d820 */ /* 0x000fe20000400000 */
[----:B------:R-:W-:-:S02]  /*1f90*/  F2FP.F16.F32.PACK_AB R25, R19, R18 ;  /* 0x000000121319723e */ /* 0x000fc400000000ff */
[----:B------:R-:W-:Y:S02]  /*1fa0*/  F2FP.F16.F32.PACK_AB R27, R21, R20 ;  /* 0x00000014151b723e */ /* 0x000fe400000000ff */
[----:B------:R-:W-:Y:S01]  /*1fb0*/  FSETP.GEU.AND P1, PT, R36, -126, PT ;  /* 0xc2fc00002400780b */ /* 0x000fe20003f2e000 */
[----:B------:R-:W1:Y:S01]  /*1fc0*/  MUFU.EX2 R33, R33 ;  /* 0x0000002100217308 */ /* 0x000e620000000800 */
[----:B------:R-:W-:Y:S01]  /*1fd0*/  WARPGROUP.ARRIVE ;  /* 0x00000000000079c5 */ /* 0x000fe20000000000 */
[----:B------:R-:W-:Y:S01]  /*1fe0*/  @!P6 FMUL R32, R32, 0.5 ;  /* 0x3f0000002020e820 */ /* 0x000fe20000400000 */
[----:B------:R-:W-:Y:S02]  /*1ff0*/  FSETP.GEU.AND P2, PT, R37, -126, PT ;  /* 0xc2fc00002500780b */ /* 0x000fe40003f4e000 */
[----:B------:R-:W-:Y:S02]  /*2000*/  FSETP.GEU.AND P3, PT, R34, -126, PT ;  /* 0xc2fc00002200780b */ /* 0x000fe40003f6e000 */
[----:B------:R-:W-:Y:S01]  /*2010*/  HGMMA.64x64x16.F32 R88, R24, gdesc[UR4].tnspB, RZ, !UPT, gsb0 ;  /* 0x40e0000418587df0 */ /* 0x000fe2000c0008ff */
[----:B------:R-:W3:Y:S01]  /*2020*/  MUFU.EX2 R32, R32 ;  /* 0x0000002000207308 */ /* 0x000ee20000000800 */
[----:B------:R-:W-:Y:S01]  /*2030*/  FSETP.GEU.AND P4, PT, R35, -126, PT ;  /* 0xc2fc00002300780b */ /* 0x000fe20003f8e000 */
[----:B------:R-:W-:-:S02]  /*2040*/  UIADD3 UR6, UR14, 0x480, URZ ;  /* 0x000004800e067890 */ /* 0x000fc4000fffe03f */
[----:B------:R-:W-:Y:S01]  /*2050*/  @!P1 FMUL R36, R36, 0.5 ;  /* 0x3f00000024249820 */ /* 0x000fe20000400000 */
[----:B------:R-:W-:-:S03]  /*2060*/  UMOV UR7, 0x40000040 ;  /* 0x4000004000077882 */ /* 0x000fc60000000000 */
[----:B------:R-:W-:Y:S01]  /*2070*/  @!P2 FMUL R37, R37, 0.5 ;  /* 0x3f0000002525a820 */ /* 0x000fe20000400000 */
[----:B-1----:R-:W-:Y:S01]  /*2080*/  @!P5 FMUL R33, R33, R33 ;  /* 0x000000212121d220 */ /* 0x002fe20000400000 */
[----:B------:R-:W-:Y:S01]  /*2090*/  FSETP.GEU.AND P5, PT, R39, -126, PT ;  /* 0xc2fc00002700780b */ /* 0x000fe20003fae000 */
[----:B------:R-:W-:Y:S01]  /*20a0*/  @!P3 FMUL R34, R34, 0.5 ;  /* 0x3f0000002222b820 */ /* 0x000fe20000400000 */
[----:B------:R-:W1:Y:S02]  /*20b0*/  MUFU.EX2 R36, R36 ;  /* 0x0000002400247308 */ /* 0x000e640000000800 */
[----:B------:R-:W-:Y:S01]  /*20c0*/  @!P4 FMUL R35, R35, 0.5 ;  /* 0x3f0000002323c820 */ /* 0x000fe20000400000 */
[----:B---3--:R-:W-:Y:S01]  /*20d0*/  @!P6 FMUL R32, R32, R32 ;  /* 0x000000202020e220 */ /* 0x008fe20000400000 */
[----:B------:R-:W-:-:S04]  /*20e0*/  FSETP.GEU.AND P6, PT, R38, -126, PT ;  /* 0xc2fc00002600780b */ /* 0x000fc80003fce000 */
[----:B------:R-:W3:Y:S03]  /*20f0*/  MUFU.EX2 R37, R37 ;  /* 0x0000002500257308 */ /* 0x000ee60000000800 */
[----:B------:R-:W-:-:S05]  /*2100*/  @!P5 FMUL R39, R39, 0.5 ;  /* 0x3f0000002727d820 */ /* 0x000fca0000400000 */
[----:B------:R-:W4:Y:S01]  /*2110*/  MUFU.EX2 R34, R34 ;  /* 0x0000002200227308 */ /* 0x000f220000000800 */
[----:B-1----:R-:W-:Y:S01]  /*2120*/  @!P1 FMUL R36, R36, R36 ;  /* 0x0000002424249220 */ /* 0x002fe20000400000 */
[----:B------:R-:W-:Y:S01]  /*2130*/  FSETP.GEU.AND P1, PT, R40, -126, PT ;  /* 0xc2fc00002800780b */ /* 0x000fe20003f2e000 */
[----:B------:R-:W-:-:S05]  /*2140*/  @!P6 FMUL R38, R38, 0.5 ;  /* 0x3f0000002626e820 */ /* 0x000fca0000400000 */
[----:B------:R-:W1:Y:S01]  /*2150*/  MUFU.EX2 R35, R35 ;  /* 0x0000002300237308 */ /* 0x000e620000000800 */
[----:B---3--:R-:W-:Y:S01]  /*2160*/  @!P2 FMUL R37, R37, R37 ;  /* 0x000000252525a220 */ /* 0x008fe20000400000 */
[----:B------:R-:W-:-:S05]  /*2170*/  FSETP.GEU.AND P2, PT, R41, -126, PT ;  /* 0xc2fc00002900780b */ /* 0x000fca0003f4e000 */
[----:B------:R-:W-:Y:S01]  /*2180*/  @!P1 FMUL R40, R40, 0.5 ;  /* 0x3f00000028289820 */ /* 0x000fe20000400000 */
[----:B------:R-:W3:Y:S01]  /*2190*/  MUFU.EX2 R38, R38 ;  /* 0x0000002600267308 */ /* 0x000ee20000000800 */
[----:B----4-:R-:W-:Y:S01]  /*21a0*/  @!P3 FMUL R34, R34, R34 ;  /* 0x000000222222b220 */ /* 0x010fe20000400000 */
[----:B------:R-:W-:-:S05]  /*21b0*/  FSETP.GEU.AND P3, PT, R44, -126, PT ;  /* 0xc2fc00002c00780b */ /* 0x000fca0003f6e000 */
[----:B------:R-:W-:Y:S01]  /*21c0*/  @!P2 FMUL R41, R41, 0.5 ;  /* 0x3f0000002929a820 */ /* 0x000fe20000400000 */
[----:B--2---:R-:W2:Y:S01]  /*21d0*/  MUFU.EX2 R23, R39 ;  /* 0x0000002700177308 */ /* 0x004ea20000000800 */
[----:B-1----:R-:W-:Y:S01]  /*21e0*/  @!P4 FMUL R35, R35, R35 ;  /* 0x000000232323c220 */ /* 0x002fe20000400000 */
[----:B------:R-:W-:-:S05]  /*21f0*/  FSETP.GEU.AND P4, PT, R42, -126, PT ;  /* 0xc2fc00002a00780b */ /* 0x000fca0003f8e000 */
[----:B------:R-:W-:Y:S01]  /*2200*/  @!P3 FMUL R44, R44, 0.5 ;  /* 0x3f0000002c2cb820 */ /* 0x000fe20000400000 */
[----:B------:R-:W1:Y:S01]  /*2210*/  MUFU.EX2 R40, R40 ;  /* 0x0000002800287308 */ /* 0x000e620000000800 */
[----:B---3--:R-:W-:Y:S01]  /*2220*/  @!P6 FMUL R38, R38, R38 ;  /* 0x000000262626e220 */ /* 0x008fe20000400000 */
[----:B------:R-:W-:-:S05]  /*2230*/  FSETP.GEU.AND P6, PT, R45, -126, PT ;  /* 0xc2fc00002d00780b */ /* 0x000fca0003fce000 */
[----:B------:R-:W-:Y:S01]  /*2240*/  @!P4 FMUL R42, R42, 0.5 ;  /* 0x3f0000002a2ac820 */ /* 0x000fe20000400000 */
[----:B------:R-:W3:Y:S01]  /*2250*/  MUFU.EX2 R41, R41 ;  /* 0x0000002900297308 */ /* 0x000ee20000000800 */
[----:B--2---:R-:W-:Y:S01]  /*2260*/  @!P5 FMUL R23, R23, R23 ;  /* 0x000000171717d220 */ /* 0x004fe20000400000 */
[----:B------:R-:W-:-:S05]  /*2270*/  FSETP.GEU.AND P5, PT, R43, -126, PT ;  /* 0xc2fc00002b00780b */ /* 0x000fca0003fae000 */
[----:B------:R-:W-:Y:S01]  /*2280*/  @!P6 FMUL R45, R45, 0.5 ;  /* 0x3f0000002d2de820 */ /* 0x000fe20000400000 */
[----:B------:R-:W2:Y:S01]  /*2290*/  MUFU.EX2 R44, R44 ;  /* 0x0000002c002c7308 */ /* 0x000ea20000000800 */
[----:B------:R-:W-:Y:S02]  /*22a0*/  WARPGROUP.DEPBAR.LE gsb0, 0x0 ;  /* 0x00008000000079c5 */ /* 0x000fe40000010000 */
[----:B------:R-:W-:Y:S01]  /*22b0*/  F2FP.F16.F32.PACK_AB R24, R33, R32 ;  /* 0x000000202118723e */ /* 0x000fe200000000ff */
[----:B-1----:R-:W-:Y:S01]  /*22c0*/  @!P1 FMUL R40, R40, R40 ;  /* 0x0000002828289220 */ /* 0x002fe20000400000 */
[----:B------:R-:W-:Y:S02]  /*22d0*/  F2FP.F16.F32.PACK_AB R26, R37, R36 ;  /* 0x00000024251a723e */ /* 0x000fe400000000ff */
[----:B------:R-:W-:Y:S01]  /*22e0*/  F2FP.F16.F32.PACK_AB R25, R35, R34 ;  /* 0x000000222319723e */ /* 0x000fe200000000ff */
[----:B------:R-:W-:Y:S01]  /*22f0*/  @!P5 FMUL R43, R43, 0.5 ;  /* 0x3f0000002b2bd820 */ /* 0x000fe20000400000 */
[----:B------:R-:W-:Y:S01]  /*2300*/  F2FP.F16.F32.PACK_AB R27, R23, R38 ;  /* 0x00000026171b723e */ /* 0x000fe200000000ff */
[----:B---3--:R-:W-:Y:S01]  /*2310*/  @!P2 FMUL R41, R41, R41 ;  /* 0x000000292929a220 */ /* 0x008fe20000400000 */
[----:B------:R-:W-:Y:S01]  /*2320*/  FSETP.GEU.AND P1, PT, R46, -126, PT ;  /* 0xc2fc00002e00780b */ /* 0x000fe20003f2e000 */
[----:B------:R-:W1:Y:S01]  /*2330*/  MUFU.EX2 R45, R45 ;  /* 0x0000002d002d7308 */ /* 0x000e620000000800 */
[----:B------:R-:W-:Y:S01]  /*2340*/  WARPGROUP.ARRIVE ;  /* 0x00000000000079c5 */ /* 0x000fe20000000000 */
[----:B------:R-:W-:Y:S01]  /*2350*/  FSETP.GEU.AND P2, PT, R47, -126, PT ;  /* 0xc2fc00002f00780b */ /* 0x000fe20003f4e000 */
[----:B--2---:R-:W-:Y:S01]  /*2360*/  @!P3 FMUL R44, R44, R44 ;  /* 0x0000002c2c2cb220 */ /* 0x004fe20000400000 */
[----:B------:R-:W-:-:S03]  /*2370*/  FSETP.GEU.AND P3, PT, R48, -126, PT ;  /* 0xc2fc00003000780b */ /* 0x000fc60003f6e000 */
[----:B------:R-:W-:Y:S01]  /*2380*/  HGMMA.64x64x16.F32 R88, R24, gdesc[UR4].tnspB, R88, gsb0 ;  /* 0x40e0000418587df0 */ /* 0x000fe20008000858 */
[----:B------:R-:W2:Y:S01]  /*2390*/  MUFU.EX2 R42, R42 ;  /* 0x0000002a002a7308 */ /* 0x000ea20000000800 */
[----:B------:R-:W-:Y:S01]  /*23a0*/  UIADD3 UR6, UR14, 0x500, URZ ;  /* 0x000005000e067890 */ /* 0x000fe2000fffe03f */
[----:B------:R-:W-:Y:S02]  /*23b0*/  UMOV UR7, 0x40000040 ;  /* 0x4000004000077882 */ /* 0x000fe40000000000 */
[----:B------:R-:W-:-:S03]  /*23c0*/  @!P1 FMUL R46, R46, 0.5 ;  /* 0x3f0000002e2e9820 */ /* 0x000fc60000400000 */
[----:B------:R-:W-:Y:S01]  /*23d0*/  @!P2 FMUL R47, R47, 0.5 ;  /* 0x3f0000002f2fa820 */ /* 0x000fe20000400000 */
[----:B------:R-:W3:Y:S01]  /*23e0*/  MUFU.EX2 R43, R43 ;  /* 0x0000002b002b7308 */ /* 0x000ee20000000800 */
[----:B-1----:R-:W-:Y:S01]  /*23f0*/  @!P6 FMUL R45, R45, R45 ;  /* 0x0000002d2d2de220 */ /* 0x002fe20000400000 */
[----:B------:R-:W-:Y:S01]  /*2400*/  FSETP.GEU.AND P6, PT, R49, -126, PT ;  /* 0xc2fc00003100780b */ /* 0x000fe20003fce000 */
[----:B------:R-:W-:-:S05]  /*2410*/  @!P3 FMUL R48, R48, 0.5 ;  /* 0x3f0000003030b820 */ /* 0x000fca0000400000 */
[----:B------:R-:W1:Y:S01]  /*2420*/  MUFU.EX2 R46, R46 ;  /* 0x0000002e002e7308 */ /* 0x000e620000000800 */
[----:B--2---:R-:W-:Y:S01]  /*2430*/  @!P4 FMUL R42, R42, R42 ;  /* 0x0000002a2a2ac220 */ /* 0x004fe20000400000 */
[----:B------:R-:W-:-:S05]  /*2440*/  FSETP.GEU.AND P4, PT, R52, -126, PT ;  /* 0xc2fc00003400780b */ /* 0x000fca0003f8e000 */
[----:B------:R-:W-:Y:S01]  /*2450*/  @!P6 FMUL R49, R49, 0.5 ;  /* 0x3f0000003131e820 */ /* 0x000fe20000400000 */
[----:B------:R-:W2:Y:S01]  /*2460*/  MUFU.EX2 R29, R47 ;  /* 0x0000002f001d7308 */ /* 0x000ea20000000800 */
[----:B---3--:R-:W-:Y:S01]  /*2470*/  @!P5 FMUL R43, R43, R43 ;  /* 0x0000002b2b2bd220 */ /* 0x008fe20000400000 */
[----:B------:R-:W-:-:S05]  /*2480*/  FSETP.GEU.AND P5, PT, R51, -126, PT ;  /* 0xc2fc00003300780b */ /* 0x000fca0003fae000 */
[----:B------:R-:W-:Y:S01]  /*2490*/  @!P4 FMUL R52, R52, 0.5 ;  /* 0x3f0000003434c820 */ /* 0x000fe20000400000 */
[----:B------:R-:W3:Y:S01]  /*24a0*/  MUFU.EX2 R48, R48 ;  /* 0x0000003000307308 */ /* 0x000ee20000000800 */
[----:B-1----:R-:W-:Y:S01]  /*24b0*/  @!P1 FMUL R46, R46, R46 ;  /* 0x0000002e2e2e9220 */ /* 0x002fe20000400000 */
[----:B------:R-:W-:-:S05]  /*24c0*/  FSETP.GEU.AND P1, PT, R50, -126, PT ;  /* 0xc2fc00003200780b */ /* 0x000fca0003f2e000 */
[----:B------:R-:W-:Y:S01]  /*24d0*/  @!P5 FMUL R51, R51, 0.5 ;  /* 0x3f0000003333d820 */ /* 0x000fe20000400000 */
        /* <DEDUP_REMOVED lines=18> */
[----:B------:R-:W-:Y:S01]  /*2600*/  FSETP.GEU.AND P1, PT, R60, -126, PT ;  /* 0xc2fc00003c00780b */ /* 0x000fe20003f2e000 */
[----:B------:R-:W-:Y:S02]  /*2610*/  WARPGROUP.DEPBAR.LE gsb0, 0x0 ;  /* 0x00008000000079c5 */ /* 0x000fe40000010000 */
[----:B------:R-:W-:-:S03]  /*2620*/  F2FP.F16.F32.PACK_AB R24, R41, R40 ;  /* 0x000000282918723e */ /* 0x000fc600000000ff */
[----:B------:R-:W3:Y:S01]  /*2630*/  MUFU.EX2 R54, R54 ;  /* 0x0000003600367308 */ /* 0x000ee20000000800 */
[----:B------:R-:W-:Y:S01]  /*2640*/  F2FP.F16.F32.PACK_AB R26, R45, R44 ;  /* 0x0000002c2d1a723e */ /* 0x000fe200000000ff */
[----:B-1----:R-:W-:Y:S01]  /*2650*/  @!P2 FMUL R53, R53, R53 ;  /* 0x000000353535a220 */ /* 0x002fe20000400000 */
[----:B------:R-:W-:Y:S01]  /*2660*/  F2FP.F16.F32.PACK_AB R25, R43, R42 ;  /* 0x0000002a2b19723e */ /* 0x000fe200000000ff */
[----:B------:R-:W-:Y:S01]  /*2670*/  @!P4 FMUL R56, R56, 0.5 ;  /* 0x3f0000003838c820 */ /* 0x000fe20000400000 */
[----:B------:R-:W-:Y:S02]  /*2680*/  F2FP.F16.F32.PACK_AB R27, R29, R46 ;  /* 0x0000002e1d1b723e */ /* 0x000fe400000000ff */
[----:B------:R-:W-:Y:S01]  /*2690*/  FSETP.GEU.AND P2, PT, R57, -126, PT ;  /* 0xc2fc00003900780b */ /* 0x000fe20003f4e000 */
[----:B------:R-:W1:Y:S01]  /*26a0*/  MUFU.EX2 R31, R55 ;  /* 0x00000037001f7308 */ /* 0x000e620000000800 */
[----:B------:R-:W-:Y:S01]  /*26b0*/  WARPGROUP.ARRIVE ;  /* 0x00000000000079c5 */ /* 0x000fe20000000000 */
[----:B--2---:R-:W-:Y:S01]  /*26c0*/  @!P5 FMUL R51, R51, R51 ;  /* 0x000000333333d220 */ /* 0x004fe20000400000 */
[----:B------:R-:W-:Y:S01]  /*26d0*/  FSETP.GEU.AND P5, PT, R59, -126, PT ;  /* 0xc2fc00003b00780b */ /* 0x000fe20003fae000 */
[----:B------:R-:W-:-:S03]  /*26e0*/  @!P1 FMUL R60, R60, 0.5 ;  /* 0x3f0000003c3c9820 */ /* 0x000fc60000400000 */
[----:B------:R-:W-:Y:S01]  /*26f0*/  HGMMA.64x64x16.F32 R88, R24, gdesc[UR4].tnspB, R88, gsb0 ;  /* 0x40e0000418587df0 */ /* 0x000fe20008000858 */
[----:B------:R-:W-:Y:S01]  /*2700*/  UIADD3 UR6, UR14, 0x580, URZ ;  /* 0x000005800e067890 */ /* 0x000fe2000fffe03f */
[----:B---3--:R-:W-:Y:S01]  /*2710*/  @!P3 FMUL R54, R54, R54 ;  /* 0x000000363636b220 */ /* 0x008fe20000400000 */
[----:B------:R-:W-:Y:S01]  /*2720*/  UMOV UR7, 0x40000040 ;  /* 0x4000004000077882 */ /* 0x000fe20000000000 */
[----:B------:R-:W2:Y:S01]  /*2730*/  MUFU.EX2 R39, R56 ;  /* 0x0000003800277308 */ /* 0x000ea20000000800 */
[----:B------:R-:W-:Y:S01]  /*2740*/  @!P2 FMUL R57, R57, 0.5 ;  /* 0x3f0000003939a820 */ /* 0x000fe20000400000 */
[----:B------:R-:W-:-:S03]  /*2750*/  FSETP.GEU.AND P3, PT, R58, -126, PT ;  /* 0xc2fc00003a00780b */ /* 0x000fc60003f6e000 */
[----:B------:R-:W-:Y:S01]  /*2760*/  @!P5 FMUL R59, R59, 0.5 ;  /* 0x3f0000003b3bd820 */ /* 0x000fe20000400000 */
[----:B-1----:R-:W-:Y:S01]  /*2770*/  @!P6 FMUL R31, R31, R31 ;  /* 0x0000001f1f1fe220 */ /* 0x002fe20000400000 */
[----:B------:R-:W-:Y:S01]  /*2780*/  FSETP.GEU.AND P6, PT, R61, -126, PT ;  /* 0xc2fc00003d00780b */ /* 0x000fe20003fce000 */
[----:B------:R-:W1:Y:S07]  /*2790*/  MUFU.EX2 R30, R57 ;  /* 0x00000039001e7308 */ /* 0x000e6e0000000800 */
[----:B------:R-:W-:Y:S01]  /*27a0*/  @!P3 FMUL R58, R58, 0.5 ;  /* 0x3f0000003a3ab820 */ /* 0x000fe20000400000 */
[----:B------:R-:W3:Y:S01]  /*27b0*/  MUFU.EX2 R47, R60 ;  /* 0x0000003c002f7308 */ /* 0x000ee20000000800 */
[----:B--2---:R-:W-:Y:S01]  /*27c0*/  @!P4 FMUL R39, R39, R39 ;  /* 0x000000272727c220 */ /* 0x004fe20000400000 */
[----:B------:R-:W-:-:S02]  /*27d0*/  FSETP.GEU.AND P4, PT, R62, -126, PT ;  /* 0xc2fc00003e00780b */ /* 0x000fc40003f8e000 */
[----:B------:R-:W-:Y:S01]  /*27e0*/  @!P6 FMUL R61, R61, 0.5 ;  /* 0x3f0000003d3de820 */ /* 0x000fe20000400000 */
[----:B------:R-:W-:-:S03]  /*27f0*/  FADD R12, R12, R39 ;  /* 0x000000270c0c7221 */ /* 0x000fc60000000000 */
[----:B------:R-:W2:Y:S01]  /*2800*/  MUFU.EX2 R28, R61 ;  /* 0x0000003d001c7308 */ /* 0x000ea20000000800 */
[----:B-1----:R-:W-:Y:S01]  /*2810*/  @!P2 FMUL R30, R30, R30 ;  /* 0x0000001e1e1ea220 */ /* 0x002fe20000400000 */
[----:B------:R-:W-:-:S03]  /*2820*/  FSETP.GEU.AND P2, PT, R63, -126, PT ;  /* 0xc2fc00003f00780b */ /* 0x000fc60003f4e000 */
[----:B------:R-:W-:Y:S02]  /*2830*/  FADD R15, R15, R30 ;  /* 0x0000001e0f0f7221 */ /* 0x000fe40000000000 */
[----:B------:R-:W-:Y:S01]  /*2840*/  @!P4 FMUL R62, R62, 0.5 ;  /* 0x3f0000003e3ec820 */ /* 0x000fe20000400000 */
[----:B------:R-:W1:Y:S01]  /*2850*/  MUFU.EX2 R55, R58 ;  /* 0x0000003a00377308 */ /* 0x000e620000000800 */
[----:B---3--:R-:W-:Y:S01]  /*2860*/  @!P1 FMUL R47, R47, R47 ;  /* 0x0000002f2f2f9220 */ /* 0x008fe20000400000 */
[----:B------:R-:W-:-:S03]  /*2870*/  FSETP.GEU.AND P1, PT, R64, -126, PT ;  /* 0xc2fc00004000780b */ /* 0x000fc60003f2e000 */
[----:B------:R-:W-:Y:S02]  /*2880*/  FADD R14, R14, R47 ;  /* 0x0000002f0e0e7221 */ /* 0x000fe40000000000 */
[----:B------:R-:W-:Y:S01]  /*2890*/  @!P2 FMUL R63, R63, 0.5 ;  /* 0x3f0000003f3fa820 */ /* 0x000fe20000400000 */
[----:B------:R-:W3:Y:S01]  /*28a0*/  MUFU.EX2 R56, R59 ;  /* 0x0000003b00387308 */ /* 0x000ee20000000800 */
[----:B--2---:R-:W-:Y:S01]  /*28b0*/  @!P6 FMUL R28, R28, R28 ;  /* 0x0000001c1c1ce220 */ /* 0x004fe20000400000 */
[----:B------:R-:W-:-:S03]  /*28c0*/  FSETP.GEU.AND P6, PT, R65, -126, PT ;  /* 0xc2fc00004100780b */ /* 0x000fc60003fce000 */
[----:B------:R-:W-:Y:S02]  /*28d0*/  FADD R17, R17, R28 ;  /* 0x0000001c11117221 */ /* 0x000fe40000000000 */
[----:B------:R-:W-:Y:S01]  /*28e0*/  @!P1 FMUL R64, R64, 0.5 ;  /* 0x3f00000040409820 */ /* 0x000fe20000400000 */
        /* <DEDUP_REMOVED lines=17> */
[----:B------:R-:W-:Y:S02]  /*2a00*/  WARPGROUP.DEPBAR.LE gsb0, 0x0 ;  /* 0x00008000000079c5 */ /* 0x000fe40000010000 */
[----:B------:R-:W-:Y:S01]  /*2a10*/  F2FP.F16.F32.PACK_AB R24, R49, R48 ;  /* 0x000000303118723e */ /* 0x000fe200000000ff */
[----:B------:R-:W-:Y:S01]  /*2a20*/  FADD R21, R21, R60 ;  /* 0x0000003c15157221 */ /* 0x000fe20000000000 */
[----:B------:R-:W-:Y:S01]  /*2a30*/  F2FP.F16.F32.PACK_AB R26, R53, R52 ;  /* 0x00000034351a723e */ /* 0x000fe200000000ff */
[----:B------:R-:W-:Y:S01]  /*2a40*/  @!P4 FMUL R69, R69, 0.5 ;  /* 0x3f0000004545c820 */ /* 0x000fe20000400000 */
[----:B------:R-:W-:Y:S01]  /*2a50*/  F2FP.F16.F32.PACK_AB R25, R51, R50 ;  /* 0x000000323319723e */ /* 0x000fe200000000ff */
[----:B---3--:R-:W-:Y:S01]  /*2a60*/  @!P1 FMUL R59, R59, R59 ;  /* 0x0000003b3b3b9220 */ /* 0x008fe20000400000 */
[----:B------:R-:W-:Y:S01]  /*2a70*/  F2FP.F16.F32.PACK_AB R27, R31, R54 ;  /* 0x000000361f1b723e */ /* 0x000fe200000000ff */
[----:B------:R-:W1:Y:S01]  /*2a80*/  MUFU.EX2 R61, R68 ;  /* 0x00000044003d7308 */ /* 0x000e620000000800 */
[----:B------:R-:W-:Y:S01]  /*2a90*/  FSETP.GEU.AND P2, PT, R66, -126, PT ;  /* 0xc2fc00004200780b */ /* 0x000fe20003f4e000 */
[----:B------:R-:W-:Y:S01]  /*2aa0*/  FADD R32, R32, R59 ;  /* 0x0000003b20207221 */ /* 0x000fe20000000000 */
[----:B------:R-:W-:Y:S01]  /*2ab0*/  WARPGROUP.ARRIVE ;  /* 0x00000000000079c5 */ /* 0x000fe20000000000 */
[----:B------:R-:W-:Y:S01]  /*2ac0*/  FSETP.GEU.AND P1, PT, R70, -126, PT ;  /* 0xc2fc00004600780b */ /* 0x000fe20003f2e000 */
[----:B--2---:R-:W-:Y:S01]  /*2ad0*/  @!P6 FMUL R62, R62, R62 ;  /* 0x0000003e3e3ee220 */ /* 0x004fe20000400000 */
[----:B------:R-:W-:-:S02]  /*2ae0*/  FSETP.GEU.AND P6, PT, R71, -126, PT ;  /* 0xc2fc00004700780b */ /* 0x000fc40003fce000 */
[----:B------:R-:W2:Y:S01]  /*2af0*/  MUFU.EX2 R58, R69 ;  /* 0x00000045003a7308 */ /* 0x000ea20000000800 */
[----:B------:R-:W-:Y:S01]  /*2b00*/  HGMMA.64x64x16.F32 R88, R24, gdesc[UR4].tnspB, R88, gsb0 ;  /* 0x40e0000418587df0 */ /* 0x000fe20008000858 */
[----:B------:R-:W-:Y:S01]  /*2b10*/  UIADD3 UR6, UR14, 0x600, URZ ;  /* 0x000006000e067890 */ /* 0x000fe2000fffe03f */
[----:B------:R-:W-:Y:S01]  /*2b20*/  FADD R33, R33, R62 ;  /* 0x0000003e21217221 */ /* 0x000fe20000000000 */
[----:B------:R-:W-:Y:S02]  /*2b30*/  UMOV UR7, 0x40000040 ;  /* 0x4000004000077882 */ /* 0x000fe40000000000 */
[----:B------:R-:W-:Y:S02]  /*2b40*/  @!P2 FMUL R66, R66, 0.5 ;  /* 0x3f0000004242a820 */ /* 0x000fe40000400000 */
[----:B------:R-:W3:Y:S01]  /*2b50*/  MUFU.EX2 R64, R67 ;  /* 0x0000004300407308 */ /* 0x000ee20000000800 */
[----:B------:R-:W-:Y:S01]  /*2b60*/  @!P1 FMUL R70, R70, 0.5 ;  /* 0x3f00000046469820 */ /* 0x000fe20000400000 */
[----:B-1----:R-:W-:Y:S01]  /*2b70*/  @!P3 FMUL R61, R61, R61 ;  /* 0x0000003d3d3db220 */ /* 0x002fe20000400000 */
[----:B------:R-:W-:Y:S01]  /*2b80*/  FSETP.GEU.AND P3, PT, R72, -126, PT ;  /* 0xc2fc00004800780b */ /* 0x000fe20003f6e000 */
[----:B------:R-:W-:-:S02]  /*2b90*/  @!P6 FMUL R71, R71, 0.5 ;  /* 0x3f0000004747e820 */ /* 0x000fc40000400000 */
[----:B------:R-:W-:Y:S02]  /*2ba0*/  FADD R36, R36, R61 ;  /* 0x0000003d24247221 */ /* 0x000fe40000000000 */
[----:B------:R-:W1:Y:S01]  /*2bb0*/  MUFU.EX2 R63, R66 ;  /* 0x00000042003f7308 */ /* 0x000e620000000800 */
[----:B--2---:R-:W-:Y:S01]  /*2bc0*/  @!P4 FMUL R58, R58, R58 ;  /* 0x0000003a3a3ac220 */ /* 0x004fe20000400000 */
[----:B------:R-:W-:-:S03]  /*2bd0*/  FSETP.GEU.AND P4, PT, R73, -126, PT ;  /* 0xc2fc00004900780b */ /* 0x000fc60003f8e000 */
[----:B------:R-:W-:-:S03]  /*2be0*/  FADD R37, R37, R58 ;  /* 0x0000003a25257221 */ /* 0x000fc60000000000 */
[----:B------:R-:W2:Y:S01]  /*2bf0*/  MUFU.EX2 R65, R70 ;  /* 0x0000004600417308 */ /* 0x000ea20000000800 */
[----:B---3--:R-:W-:Y:S01]  /*2c00*/  @!P5 FMUL R64, R64, R64 ;  /* 0x000000404040d220 */ /* 0x008fe20000400000 */
[----:B------:R-:W-:Y:S01]  /*2c10*/  @!P3 FMUL R72, R72, 0.5 ;  /* 0x3f0000004848b820 */ /* 0x000fe20000400000 */
[----:B------:R-:W-:Y:S02]  /*2c20*/  FSETP.GEU.AND P5, PT, R74, -126, PT ;  /* 0xc2fc00004a00780b */ /* 0x000fe40003fae000 */
[----:B------:R-:W-:Y:S02]  /*2c30*/  FADD R35, R35, R64 ;  /* 0x0000004023237221 */ /* 0x000fe40000000000 */
[----:B------:R-:W-:Y:S01]  /*2c40*/  @!P4 FMUL R73, R73, 0.5 ;  /* 0x3f0000004949c820 */ /* 0x000fe20000400000 */
[----:B------:R-:W3:Y:S01]  /*2c50*/  MUFU.EX2 R68, R71 ;  /* 0x0000004700447308 */ /* 0x000ee20000000800 */
[----:B-1----:R-:W-:Y:S01]  /*2c60*/  @!P2 FMUL R63, R63, R63 ;  /* 0x0000003f3f3fa220 */ /* 0x002fe20000400000 */
[----:B------:R-:W-:-:S03]  /*2c70*/  FSETP.GEU.AND P2, PT, R76, -126, PT ;  /* 0xc2fc00004c00780b */ /* 0x000fc60003f4e000 */
[----:B------:R-:W-:-:S03]  /*2c80*/  FADD R34, R34, R63 ;  /* 0x0000003f22227221 */ /* 0x000fc60000000000 */
[----:B------:R-:W1:Y:S01]  /*2c90*/  MUFU.EX2 R67, R72 ;  /* 0x0000004800437308 */ /* 0x000e620000000800 */
[----:B--2---:R-:W-:Y:S01]  /*2ca0*/  @!P1 FMUL R65, R65, R65 ;  /* 0x0000004141419220 */ /* 0x004fe20000400000 */
[----:B------:R-:W-:Y:S01]  /*2cb0*/  FSETP.GEU.AND P1, PT, R75, -126, PT ;  /* 0xc2fc00004b00780b */ /* 0x000fe20003f2e000 */
[----:B------:R-:W-:Y:S02]  /*2cc0*/  @!P5 FMUL R74, R74, 0.5 ;  /* 0x3f0000004a4ad820 */ /* 0x000fe40000400000 */
[----:B------:R-:W-:Y:S02]  /*2cd0*/  FADD R38, R38, R65 ;  /* 0x0000004126267221 */ /* 0x000fe40000000000 */
[----:B------:R-:W-:Y:S01]  /*2ce0*/  @!P2 FMUL R76, R76, 0.5 ;  /* 0x3f0000004c4ca820 */ /* 0x000fe20000400000 */
[----:B------:R-:W2:Y:S01]  /*2cf0*/  MUFU.EX2 R72, R73 ;  /* 0x0000004900487308 */ /* 0x000ea20000000800 */
[----:B---3--:R-:W-:Y:S01]  /*2d00*/  @!P6 FMUL R68, R68, R68 ;  /* 0x000000444444e220 */ /* 0x008fe20000400000 */
[----:B------:R-:W-:-:S03]  /*2d10*/  FSETP.GEU.AND P6, PT, R77, -126, PT ;  /* 0xc2fc00004d00780b */ /* 0x000fc60003fce000 */
[----:B------:R-:W-:Y:S02]  /*2d20*/  FADD R23, R23, R68 ;  /* 0x0000004417177221 */ /* 0x000fe40000000000 */
        /* <DEDUP_REMOVED lines=13> */
[----:B------:R-:W-:Y:S02]  /*2e00*/  F2FP.F16.F32.PACK_AB R24, R30, R39 ;  /* 0x000000271e18723e */ /* 0x000fe400000000ff */
[----:B------:R-:W-:Y:S01]  /*2e10*/  @!P4 FMUL R79, R79, 0.5 ;  /* 0x3f0000004f4fc820 */ /* 0x000fe20000400000 */
[----:B------:R-:W-:Y:S01]  /*2e20*/  F2FP.F16.F32.PACK_AB R26, R28, R47 ;  /* 0x0000002f1c1a723e */ /* 0x000fe200000000ff */
[----:B------:R-:W3:Y:S01]  /*2e30*/  MUFU.EX2 R70, R75 ;  /* 0x0000004b00467308 */ /* 0x000ee20000000800 */
[----:B------:R-:W-:Y:S01]  /*2e40*/  F2FP.F16.F32.PACK_AB R25, R56, R55 ;  /* 0x000000373819723e */ /* 0x000fe200000000ff */
[----:B-1----:R-:W-:Y:S01]  /*2e50*/  @!P5 FMUL R71, R71, R71 ;  /* 0x000000474747d220 */ /* 0x002fe20000400000 */
[----:B------:R-:W-:-:S03]  /*2e60*/  F2FP.F16.F32.PACK_AB R27, R60, R57 ;  /* 0x000000393c1b723e */ /* 0x000fc600000000ff */
[----:B------:R-:W-:Y:S01]  /*2e70*/  @!P2 FMUL R80, R80, 0.5 ;  /* 0x3f0000005050a820 */ /* 0x000fe20000400000 */
[----:B--2---:R-:W-:Y:S01]  /*2e80*/  @!P6 FMUL R66, R66, R66 ;  /* 0x000000424242e220 */ /* 0x004fe20000400000 */
[----:B------:R-:W-:Y:S01]  /*2e90*/  FSETP.GEU.AND P6, PT, R81, -126, PT ;  /* 0xc2fc00005100780b */ /* 0x000fe20003fce000 */
[----:B------:R-:W-:Y:S01]  /*2ea0*/  WARPGROUP.ARRIVE ;  /* 0x00000000000079c5 */ /* 0x000fe20000000000 */
[----:B------:R-:W1:Y:S01]  /*2eb0*/  MUFU.EX2 R73, R78 ;  /* 0x0000004e00497308 */ /* 0x000e620000000800 */
[----:B------:R-:W-:-:S04]  /*2ec0*/  FSETP.GEU.AND P5, PT, R84, -126, PT ;  /* 0xc2fc00005400780b */ /* 0x000fc80003fae000 */
[----:B------:R-:W-:Y:S01]  /*2ed0*/  HGMMA.64x64x16.F32 R88, R24, gdesc[UR4].tnspB, R88, gsb0 ;  /* 0x40e0000418587df0 */ /* 0x000fe20008000858 */
[----:B------:R-:W-:Y:S01]  /*2ee0*/  UIADD3 UR6, UR14, 0x680, URZ ;  /* 0x000006800e067890 */ /* 0x000fe2000fffe03f */
[----:B------:R-:W-:Y:S01]  /*2ef0*/  UMOV UR7, 0x40000040 ;  /* 0x4000004000077882 */ /* 0x000fe20000000000 */
[----:B------:R-:W2:Y:S01]  /*2f00*/  MUFU.EX2 R76, R79 ;  /* 0x0000004f004c7308 */ /* 0x000ea20000000800 */
[----:B---3--:R-:W-:Y:S02]  /*2f10*/  @!P1 FMUL R70, R70, R70 ;  /* 0x0000004646469220 */ /* 0x008fe40000400000 */
[----:B------:R-:W-:Y:S01]  /*2f20*/  @!P6 FMUL R81, R81, 0.5 ;  /* 0x3f0000005151e820 */ /* 0x000fe20000400000 */
[----:B------:R-:W-:Y:S02]  /*2f30*/  FSETP.GEU.AND P1, PT, R85, -126, PT ;  /* 0xc2fc00005500780b */ /* 0x000fe40003f2e000 */
[----:B------:R-:W-:Y:S01]  /*2f40*/  @!P5 FMUL R84, R84, 0.5 ;  /* 0x3f0000005454d820 */ /* 0x000fe20000400000 */
[----:B-1----:R-:W-:Y:S01]  /*2f50*/  @!P3 FMUL R73, R73, R73 ;  /* 0x000000494949b220 */ /* 0x002fe20000400000 */
[----:B------:R-:W1:Y:S01]  /*2f60*/  MUFU.EX2 R75, R80 ;  /* 0x00000050004b7308 */ /* 0x000e620000000800 */
[----:B------:R-:W-:-:S08]  /*2f70*/  FSETP.GEU.AND P3, PT, R83, -126, PT ;  /* 0xc2fc00005300780b */ /* 0x000fd00003f6e000 */
[----:B------:R-:W-:Y:S01]  /*2f80*/  @!P1 FMUL R85, R85, 0.5 ;  /* 0x3f00000055559820 */ /* 0x000fe20000400000 */
[----:B--2---:R-:W-:Y:S01]  /*2f90*/  @!P4 FMUL R76, R76, R76 ;  /* 0x0000004c4c4cc220 */ /* 0x004fe20000400000 */
[----:B------:R-:W-:Y:S01]  /*2fa0*/  FSETP.GEU.AND P4, PT, R82, -126, PT ;  /* 0xc2fc00005200780b */ /* 0x000fe20003f8e000 */
[----:B------:R-:W2:Y:S02]  /*2fb0*/  MUFU.EX2 R77, R84 ;  /* 0x00000054004d7308 */ /* 0x000ea40000000800 */
[----:B------:R-:W-:Y:S01]  /*2fc0*/  @!P3 FMUL R83, R83, 0.5 ;  /* 0x3f0000005353b820 */ /* 0x000fe20000400000 */
[----:B-1----:R-:W-:Y:S01]  /*2fd0*/  @!P2 FMUL R75, R75, R75 ;  /* 0x0000004b4b4ba220 */ /* 0x002fe20000400000 */
[----:B------:R-:W-:-:S04]  /*2fe0*/  FSETP.GEU.AND P2, PT, R86, -126, PT ;  /* 0xc2fc00005600780b */ /* 0x000fc80003f4e000 */
[----:B------:R-:W1:Y:S04]  /*2ff0*/  MUFU.EX2 R74, R85 ;  /* 0x00000055004a7308 */ /* 0x000e680000000800 */
[----:B------:R-:W-:-:S04]  /*3000*/  @!P4 FMUL R82, R82, 0.5 ;  /* 0x3f0000005252c820 */ /* 0x000fc80000400000 */
[----:B------:R-:W3:Y:S01]  /*3010*/  MUFU.EX2 R79, R82 ;  /* 0x00000052004f7308 */ /* 0x000ee20000000800 */
[----:B--2---:R-:W-:Y:S01]  /*3020*/  @!P5 FMUL R77, R77, R77 ;  /* 0x0000004d4d4dd220 */ /* 0x004fe20000400000 */
[----:B------:R-:W-:Y:S01]  /*3030*/  ISETP.GE.AND P5, PT, R11, 0x81, PT ;  /* 0x000000810b00780c */ /* 0x000fe20003fa6270 */
[----:B------:R-:W-:Y:S01]  /*3040*/  FADD R11, R48, R75 ;  /* 0x0000004b300b7221 */ /* 0x000fe20000000000 */
[----:B------:R-:W-:-:S03]  /*3050*/  @!P2 FMUL R86, R86, 0.5 ;  /* 0x3f0000005656a820 */ /* 0x000fc60000400000 */
[----:B------:R-:W-:Y:S01]  /*3060*/  FADD R11, R32, R11 ;  /* 0x0000000b200b7221 */ /* 0x000fe20000000000 */
[----:B------:R-:W2:Y:S01]  /*3070*/  MUFU.EX2 R78, R83 ;  /* 0x00000053004e7308 */ /* 0x000ea20000000800 */
[----:B-1----:R-:W-:Y:S01]  /*3080*/  @!P1 FMUL R74, R74, R74 ;  /* 0x0000004a4a4a9220 */ /* 0x002fe20000400000 */
[----:B---3--:R-:W-:Y:S01]  /*3090*/  @!P4 FMUL R79, R79, R79 ;  /* 0x0000004f4f4fc220 */ /* 0x008fe20000400000 */
[----:B--2---:R-:W-:Y:S01]  /*30a0*/  @!P3 FMUL R78, R78, R78 ;  /* 0x0000004e4e4eb220 */ /* 0x004fe20000400000 */
[----:B------:R-:W-:Y:S02]  /*30b0*/  WARPGROUP.DEPBAR.LE gsb0, 0x0 ;  /* 0x00008000000079c5 */ /* 0x000fe40000010000 */
[----:B------:R-:W-:Y:S02]  /*30c0*/  F2FP.F16.F32.PACK_AB R24, R62, R59 ;  /* 0x0000003b3e18723e */ /* 0x000fe400000000ff */
[----:B------:R-:W-:Y:S02]  /*30d0*/  F2FP.F16.F32.PACK_AB R26, R58, R61 ;  /* 0x0000003d3a1a723e */ /* 0x000fe400000000ff */
[----:B------:R-:W-:-:S02]  /*30e0*/  F2FP.F16.F32.PACK_AB R25, R64, R63 ;  /* 0x0000003f4019723e */ /* 0x000fc400000000ff */
[----:B------:R-:W-:-:S04]  /*30f0*/  F2FP.F16.F32.PACK_AB R27, R68, R65 ;  /* 0x00000041441b723e */ /* 0x000fc800000000ff */
[----:B------:R-:W-:-:S06]  /*3100*/  WARPGROUP.ARRIVE ;  /* 0x00000000000079c5 */ /* 0x000fcc0000000000 */
[----:B------:R-:W-:Y:S01]  /*3110*/  HGMMA.64x64x16.F32 R88, R24, gdesc[UR4].tnspB, R88, gsb0 ;  /* 0x40e0000418587df0 */ /* 0x000fe20008000858 */
[----:B------:R-:W-:Y:S01]  /*3120*/  UIADD3 UR6, UR14, 0x700, URZ ;  /* 0x000007000e067890 */ /* 0x000fe2000fffe03f */
[----:B------:R-:W-:Y:S01]  /*3130*/  UMOV UR7, 0x40000040 ;  /* 0x4000004000077882 */ /* 0x000fe20000000000 */
[----:B------:R-:W-:Y:S02]  /*3140*/  WARPGROUP.DEPBAR.LE gsb0, 0x0 ;  /* 0x00008000000079c5 */ /* 0x000fe40000010000 */
[----:B------:R-:W-:Y:S01]  /*3150*/  F2FP.F16.F32.PACK_AB R24, R72, R67 ;  /* 0x000000434818723e */ /* 0x000fe200000000ff */
[----:B------:R-:W-:Y:S01]  /*3160*/  FADD R67, R40, R67 ;  /* 0x0000004328437221 */ /* 0x000fe20000000000 */
[----:B------:R-:W-:Y:S01]  /*3170*/  F2FP.F16.F32.PACK_AB R26, R66, R69 ;  /* 0x00000045421a723e */ /* 0x000fe200000000ff */
[----:B------:R-:W-:Y:S01]  /*3180*/  FADD R72, R41, R72 ;  /* 0x0000004829487221 */ /* 0x000fe20000000000 */
[----:B------:R-:W-:Y:S01]  /*3190*/  F2FP.F16.F32.PACK_AB R25, R70, R71 ;  /* 0x000000474619723e */ /* 0x000fe200000000ff */
[----:B------:R-:W-:Y:S01]  /*31a0*/  FADD R69, R44, R69 ;  /* 0x000000452c457221 */ /* 0x000fe20000000000 */
[----:B------:R-:W-:Y:S01]  /*31b0*/  F2FP.F16.F32.PACK_AB R27, R76, R73 ;  /* 0x000000494c1b723e */ /* 0x000fe200000000ff */
[----:B------:R-:W-:Y:S01]  /*31c0*/  FADD R66, R45, R66 ;  /* 0x000000422d427221 */ /* 0x000fe20000000000 */
[----:B------:R-:W-:Y:S01]  /*31d0*/  FADD R71, R42, R71 ;  /* 0x000000472a477221 */ /* 0x000fe20000000000 */
[----:B------:R-:W-:Y:S01]  /*31e0*/  FADD R70, R43, R70 ;  /* 0x000000462b467221 */ /* 0x000fe20000000000 */
[----:B------:R-:W-:Y:S01]  /*31f0*/  WARPGROUP.ARRIVE ;  /* 0x00000000000079c5 */ /* 0x000fe20000000000 */
[----:B------:R-:W-:Y:S01]  /*3200*/  FADD R73, R46, R73 ;  /* 0x000000492e497221 */ /* 0x000fe20000000000 */
[----:B------:R-:W-:Y:S01]  /*3210*/  FADD R76, R29, R76 ;  /* 0x0000004c1d4c7221 */ /* 0x000fe20000000000 */
[----:B------:R-:W-:Y:S01]  /*3220*/  FADD R12, R12, R67 ;  /* 0x000000430c0c7221 */ /* 0x000fe20000000000 */
[----:B------:R-:W-:Y:S01]  /*3230*/  FADD R72, R15, R72 ;  /* 0x000000480f487221 */ /* 0x000fe20000000000 */
[----:B------:R-:W-:Y:S01]  /*3240*/  FADD R14, R14, R69 ;  /* 0x000000450e0e7221 */ /* 0x000fe20000000000 */
[----:B------:R-:W-:Y:S01]  /*3250*/  HGMMA.64x64x16.F32 R88, R24, gdesc[UR4].tnspB, R88, gsb0 ;  /* 0x40e0000418587df0 */ /* 0x000fe20008000858 */
[----:B------:R-:W-:Y:S01]  /*3260*/  UIADD3 UR6, UR14, 0x780, URZ ;  /* 0x000007800e067890 */ /* 0x000fe2000fffe03f */
[----:B------:R-:W-:Y:S01]  /*3270*/  FADD R17, R17, R66 ;  /* 0x0000004211117221 */ /* 0x000fe20000000000 */
[----:B------:R-:W-:Y:S01]  /*3280*/  UMOV UR7, 0x40000040 ;  /* 0x4000004000077882 */ /* 0x000fe20000000000 */
[----:B------:R-:W-:Y:S01]  /*3290*/  FADD R18, R18, R71 ;  /* 0x0000004712127221 */ /* 0x000fe20000000000 */
[----:B------:R-:W-:Y:S01]  /*32a0*/  FADD R19, R19, R70 ;  /* 0x0000004613137221 */ /* 0x000fe20000000000 */
[----:B------:R-:W-:Y:S01]  /*32b0*/  FADD R20, R20, R73 ;  /* 0x0000004914147221 */ /* 0x000fe20000000000 */
[----:B------:R-:W-:Y:S01]  /*32c0*/  FADD R21, R21, R76 ;  /* 0x0000004c15157221 */ /* 0x000fe20000000000 */
[----:B------:R-:W-:Y:S01]  /*32d0*/  IADD3 R15, R2, 0x12020, RZ ;  /* 0x00012020020f7810 */ /* 0x000fe20007ffe0ff */
[----:B------:R-:W-:Y:S01]  /*32e0*/  FADD R11, R12, R11 ;  /* 0x0000000b0c0b7221 */ /* 0x000fe20000000000 */
[----:B------:R-:W-:-:S02]  /*32f0*/  WARPGROUP.DEPBAR.LE gsb0, 0x0 ;  /* 0x00008000000079c5 */ /* 0x000fc40000010000 */
[----:B------:R-:W1:Y:S01]  /*3300*/  MUFU.EX2 R24, R81 ;  /* 0x0000005100187308 */ /* 0x000e620000000800 */
[----:B------:R-:W-:Y:S01]  /*3310*/  F2FP.F16.F32.PACK_AB R26, R74, R77 ;  /* 0x0000004d4a1a723e */ /* 0x000fe200000000ff */
[----:B------:R-:W-:Y:S01]  /*3320*/  FADD R77, R52, R77 ;  /* 0x0000004d344d7221 */ /* 0x000fe20000000000 */
[----:B------:R-:W-:Y:S01]  /*3330*/  F2FP.F16.F32.PACK_AB R25, R78, R79 ;  /* 0x0000004f4e19723e */ /* 0x000fe200000000ff */
[----:B------:R-:W-:Y:S01]  /*3340*/  FADD R74, R53, R74 ;  /* 0x0000004a354a7221 */ /* 0x000fe20000000000 */
[----:B------:R-:W-:Y:S01]  /*3350*/  FADD R79, R50, R79 ;  /* 0x0000004f324f7221 */ /* 0x000fe20000000000 */
[----:B------:R-:W-:Y:S01]  /*3360*/  FADD R78, R51, R78 ;  /* 0x0000004e334e7221 */ /* 0x000fe20000000000 */
[----:B------:R-:W-:Y:S01]  /*3370*/  FADD R77, R36, R77 ;  /* 0x0000004d244d7221 */ /* 0x000fe20000000000 */
[----:B------:R-:W2:Y:S01]  /*3380*/  MUFU.EX2 R81, R86 ;  /* 0x0000005600517308 */ /* 0x000ea20000000800 */
[----:B------:R-:W-:Y:S01]  /*3390*/  FADD R74, R37, R74 ;  /* 0x0000004a254a7221 */ /* 0x000fe20000000000 */
[----:B------:R-:W-:Y:S01]  /*33a0*/  FADD R79, R34, R79 ;  /* 0x0000004f224f7221 */ /* 0x000fe20000000000 */
[----:B------:R-:W-:Y:S01]  /*33b0*/  FADD R78, R35, R78 ;  /* 0x0000004e234e7221 */ /* 0x000fe20000000000 */
[----:B------:R-:W-:Y:S01]  /*33c0*/  FADD R14, R14, R77 ;  /* 0x0000004d0e0e7221 */ /* 0x000fe20000000000 */
[----:B------:R-:W-:Y:S01]  /*33d0*/  FADD R74, R17, R74 ;  /* 0x0000004a114a7221 */ /* 0x000fe20000000000 */
[----:B------:R-:W-:Y:S01]  /*33e0*/  FADD R18, R18, R79 ;  /* 0x0000004f12127221 */ /* 0x000fe20000000000 */
[----:B------:R-:W-:Y:S01]  /*33f0*/  FADD R19, R19, R78 ;  /* 0x0000004e13137221 */ /* 0x000fe20000000000 */
[----:B------:R-:W-:Y:S01]  /*3400*/  FADD R11, R11, R14 ;  /* 0x0000000e0b0b7221 */ /* 0x000fe20000000000 */
[----:B-1----:R-:W-:Y:S01]  /*3410*/  @!P6 FMUL R24, R24, R24 ;  /* 0x000000181818e220 */ /* 0x002fe20000400000 */
[----:B------:R-:W-:-:S03]  /*3420*/  FSETP.GEU.AND P6, PT, R22, -126, PT ;  /* 0xc2fc00001600780b */ /* 0x000fc60003fce000 */
[----:B------:R-:W-:Y:S01]  /*3430*/  FADD R30, R49, R24 ;  /* 0x00000018311e7221 */ /* 0x000fe20000000000 */
[----:B------:R-:W-:Y:S01]  /*3440*/  F2FP.F16.F32.PACK_AB R24, R24, R75 ;  /* 0x0000004b1818723e */ /* 0x000fe200000000ff */
[----:B--2---:R-:W-:Y:S02]  /*3450*/  @!P2 FMUL R81, R81, R81 ;  /* 0x000000515151a220 */ /* 0x004fe40000400000 */
[----:B------:R-:W-:-:S04]  /*3460*/  FADD R33, R33, R30 ;  /* 0x0000001e21217221 */ /* 0x000fc80000000000 */
[----:B------:R-:W-:Y:S02]  /*3470*/  FADD R33, R72, R33 ;  /* 0x0000002148217221 */ /* 0x000fe40000000000 */
[----:B------:R-:W-:Y:S02]  /*3480*/  @!P6 FMUL R22, R22, 0.5 ;  /* 0x3f0000001616e820 */ /* 0x000fe40000400000 */
[----:B------:R-:W-:-:S04]  /*3490*/  FADD R74, R33, R74 ;  /* 0x0000004a214a7221 */ /* 0x000fc80000000000 */
[----:B------:R-:W1:Y:S02]  /*34a0*/  MUFU.EX2 R22, R22 ;  /* 0x0000001600167308 */ /* 0x000e640000000800 */
[----:B-1----:R-:W-:-:S05]  /*34b0*/  @!P6 FMUL R22, R22, R22 ;  /* 0x000000161616e220 */ /* 0x002fca0000400000 */
[----:B------:R-:W-:Y:S01]  /*34c0*/  F2FP.F16.F32.PACK_AB R27, R22, R81 ;  /* 0x00000051161b723e */ /* 0x000fe200000000ff */
[----:B------:R-:W-:Y:S01]  /*34d0*/  FADD R81, R54, R81 ;  /* 0x0000005136517221 */ /* 0x000fe20000000000 */
[----:B------:R-:W-:Y:S02]  /*34e0*/  FADD R22, R31, R22 ;  /* 0x000000161f167221 */ /* 0x000fe40000000000 */
[----:B------:R-:W-:Y:S01]  /*34f0*/  WARPGROUP.ARRIVE ;  /* 0x00000000000079c5 */ /* 0x000fe20000000000 */
[----:B------:R-:W-:Y:S01]  /*3500*/  FADD R81, R38, R81 ;  /* 0x0000005126517221 */ /* 0x000fe20000000000 */
[----:B------:R-:W-:-:S03]  /*3510*/  FADD R22, R23, R22 ;  /* 0x0000001617167221 */ /* 0x000fc60000000000 */
[----:B------:R-:W-:Y:S01]  /*3520*/  FADD R81, R20, R81 ;  /* 0x0000005114517221 */ /* 0x000fe20000000000 */
[----:B------:R-:W-:Y:S01]  /*3530*/  HGMMA.64x64x16.F32 R88, R24, gdesc[UR4].tnspB, R88, gsb0 ;  /* 0x40e0000418587df0 */ /* 0x000fe20008000858 */
[----:B------:R-:W-:Y:S02]  /*3540*/  FADD R22, R21, R22 ;  /* 0x0000001615167221 */ /* 0x000fe40000000000 */
[----:B------:R-:W-:Y:S01]  /*3550*/  FADD R81, R18, R81 ;  /* 0x0000005112517221 */ /* 0x000fe20000000000 */
[----:B------:R-:W-:Y:S01]  /*3560*/  FADD R18, R11, R74 ;  /* 0x0000004a0b127221 */ /* 0x000fe20000000000 */
[----:B------:R-:W-:-:S04]  /*3570*/  FADD R22, R19, R22 ;  /* 0x0000001613167221 */ /* 0x000fc80000000000 */
[----:B------:R-:W-:Y:S01]  /*3580*/  FADD R17, R81, R22 ;  /* 0x0000001651117221 */ /* 0x000fe20000000000 */
[----:B------:R-:W-:Y:S02]  /*3590*/  WARPGROUP.DEPBAR.LE gsb0, 0x0 ;  /* 0x00008000000079c5 */ /* 0x000fe40000010000 */
[----:B------:R-:W-:-:S04]  /*35a0*/  PRMT R24, RZ, 0x654, R15 ;  /* 0x00000654ff187816 */ /* 0x000fc8000000000f */
[----:B------:R1:W-:Y:S01]  /*35b0*/  SYNCS.ARRIVE.TRANS64.RED.A1T0 RZ, [R24+URZ], RZ ;  /* 0x000000ff18ff79a7 */ /* 0x0003e2000810043f */
[----:B------:R-:W-:Y:S05]  /*35c0*/  @!P5 BRA `(.L_x_24) ;  /* 0x0000002c00a0d947 */ /* 0x000fea0003800000 */
[----:B------:R-:W-:Y:S01]  /*35d0*/  LOP3.LUT R10, R10, 0x1f, RZ, 0xc0, !PT ;  /* 0x0000001f0a0a7812 */ /* 0x000fe200078ec0ff */
[----:B------:R-:W-:Y:S01]  /*35e0*/  IMAD.MOV.U32 R12, RZ, RZ, 0x1 ;  /* 0x00000001ff0c7424 */ /* 0x000fe200078e00ff */
[----:B------:R-:W-:Y:S01]  /*35f0*/  MOV R121, R3 ;  /* 0x0000000300797202 */ /* 0x000fe20000000f00 */
[----:B------:R-:W-:Y:S01]  /*3600*/  ULDC.64 UR30, c[0x0][0x198] ;  /* 0x00006600001e7ab9 */ /* 0x000fe20000000a00 */
[----:B------:R-:W-:Y:S01]  /*3610*/  MOV R19, R0 ;  /* 0x0000000000137202 */ /* 0x000fe20000000f00 */
[----:B------:R-:W-:Y:S01]  /*3620*/  ULDC UR15, c[0x0][0x604] ;  /* 0x00018100000f7ab9 */ /* 0x000fe20000000800 */
[----:B------:R-:W-:-:S07]  /*3630*/  MOV R11, 0x2 ;  /* 0x00000002000b7802 */ /* 0x000fce0000000f00 */
.L_x_37:
[----:B------:R-:W-:Y:S01]  /*3640*/  LEA R3, R11, R2, 0x3 ;  /* 0x000000020b037211 */ /* 0x000fe200078e18ff */
[----:B------:R-:W-:Y:S05]  /*3650*/  YIELD ;  /* 0x0000000000007946 */ /* 0x000fea0003800000 */
[----:B------:R-:W-:-:S04]  /*3660*/  SHF.L.U32 R0, R4, 0x1f, RZ ;  /* 0x0000001f04007819 */ /* 0x000fc800000006ff */
[----:B------:R-:W2:Y:S02]  /*3670*/  SYNCS.PHASECHK.TRANS64.TRYWAIT P1, [R3+URZ+0x12000], R0 ;  /* 0x01200000030075a7 */ /* 0x000ea4000802017f */
[----:B--2---:R-:W-:Y:S05]  /*3680*/  @!P1 BRA `(.L_x_25) ;  /* 0x0000004000d09947 */ /* 0x004fea0003800000 */
.L_x_67:
[----:B------:R-:W-:Y:S05]  /*3690*/  WARPSYNC.ALL ;  /* 0x0000000000007948 */ /* 0x000fea0003800000 */
[----:B------:R-:W-:Y:S01]  /*36a0*/  LEA R22, R11, UR28, 0xa ;  /* 0x0000001c0b167c11 */ /* 0x000fe2000f8e50ff */
[----:B-1----:R-:W-:Y:S01]  /*36b0*/  WARPGROUP.ARRIVE ;  /* 0x00000000000079c5 */ /* 0x002fe20000000000 */
[----:B------:R-:W-:Y:S02]  /*36c0*/  MOV R23, 0x40000040 ;  /* 0x4000004000177802 */ /* 0x000fe40000000f00 */
[----:B------:R-:W-:Y:S02]  /*36d0*/  R2UR UR6, R22 ;  /* 0x00000000160672ca */ /* 0x000fe400000e0000 */
[----:B------:R-:W-:-:S02]  /*36e0*/  R2UR UR7, R23 ;  /* 0x00000000170772ca */ /* 0x000fc400000e0000 */
[----:B------:R-:W-:Y:S02]  /*36f0*/  IADD3 R20, R22, 0x2, RZ ;  /* 0x0000000216147810 */ /* 0x000fe40007ffe0ff */
[----:B------:R-:W-:Y:S02]  /*3700*/  MOV R21, 0x40000040 ;  /* 0x4000004000157802 */ /* 0x000fe40000000f00 */
[----:B------:R-:W-:Y:S01]  /*3710*/  R2UR UR18, R20 ;  /* 0x00000000141272ca */ /* 0x000fe200000e0000 */
[----:B------:R-:W-:Y:S01]  /*3720*/  VIADD R20, R22, 0x4 ;  /* 0x0000000416147836 */ /* 0x000fe20000000000 */
[----:B------:R-:W-:Y:S02]  /*3730*/  R2UR UR19, R21 ;  /* 0x00000000151372ca */ /* 0x000fe400000e0000 */
[----:B------:R-:W-:Y:S02]  /*3740*/  MOV R21, 0x40000040 ;  /* 0x4000004000157802 */ /* 0x000fe40000000f00 */
[----:B------:R-:W-:Y:S01]  /*3750*/  R2UR UR22, R20 ;  /* 0x00000000141672ca */ /* 0x000fe200000e0000 */
[----:B------:R-:W-:Y:S01]  /*3760*/  HGMMA.64x128x16.F32 R24, gdesc[UR4], RZ, !UPT, gsb0 ;  /* 0x01e00000041879f0 */ /* 0x000fe2000c0008ff */
[----:B------:R-:W-:-:S02]  /*3770*/  R2UR UR23, R21 ;  /* 0x00000000151772ca */ /* 0x000fc400000e0000 */
[----:B------:R-:W-:Y:S02]  /*3780*/  IADD3 R22, R22, 0x6, RZ ;  /* 0x0000000616167810 */ /* 0x000fe40007ffe0ff */
[----:B------:R-:W-:Y:S02]  /*3790*/  MOV R23, 0x40000040 ;  /* 0x4000004000177802 */ /* 0x000fe40000000f00 */
[----:B------:R-:W-:Y:S02]  /*37a0*/  R2UR UR26, R22 ;  /* 0x00000000161a72ca */ /* 0x000fe400000e0000 */
[----:B------:R-:W-:Y:S02]  /*37b0*/  R2UR UR27, R23 ;  /* 0x00000000171b72ca */ /* 0x000fe400000e0000 */
[----:B------:R-:W-:Y:S01]  /*37c0*/  ISETP.NE.AND P1, PT, R9, RZ, PT ;  /* 0x000000ff0900720c */ /* 0x000fe20003f25270 */
        /* <DEDUP_REMOVED lines=10> */
[----:B------:R-:W-:Y:S05]  /*3870*/  @P1 BRA `(.L_x_26) ;  /* 0x0000000000841947 */ /* 0x000fea0003800000 */
[----:B------:R-:W-:-:S13]  /*3880*/  ISETP.LT.OR P2, PT, R7, 0x1, !P0 ;  /* 0x000000010700780c */ /* 0x000fda0004741670 */
[----:B------:R-:W-:Y:S05]  /*3890*/  @P2 BRA `(.L_x_27) ;  /* 0x0000000000782947 */ /* 0x000fea0003800000 */
[----:B--2---:R-:W-:Y:S02]  /*38a0*/  LEA R0, R5, R2, 0x3 ;  /* 0x0000000205007211 */ /* 0x004fe400078e18ff */
[----:B------:R-:W-:Y:S02]  /*38b0*/  SHF.L.U32 R3, R6, 0x1f, RZ ;  /* 0x0000001f06037819 */ /* 0x000fe400000006ff */
[----:B------:R-:W-:Y:S02]  /*38c0*/  ISETP.NE.AND P3, PT, R16, RZ, PT ;  /* 0x000000ff1000720c */ /* 0x000fe40003f65270 */
[----:B------:R-:W1:Y:S02]  /*38d0*/  SYNCS.PHASECHK.TRANS64.TRYWAIT P2, [R0+URZ+0x12020], R3 ;  /* 0x01202003000075a7 */ /* 0x000e64000804017f */
[----:B-1----:R-:W-:Y:S09]  /*38e0*/  @!P2 BRA `(.L_x_28) ;  /* 0x00000040004ca947 */ /* 0x002ff20003800000 */
.L_x_68:
[----:B------:R-:W-:Y:S05]  /*38f0*/  @P3 BRA `(.L_x_29) ;  /* 0x0000000000143947 */ /* 0x000fea0003800000 */
[----:B------:R-:W-:Y:S02]  /*3900*/  ISETP.NE.AND P2, PT, R10, RZ, PT ;  /* 0x000000ff0a00720c */ /* 0x000fe40003f45270 */
[----:B-1----:R-:W-:-:S04]  /*3910*/  MOV R3, 0x4000 ;  /* 0x0000400000037802 */ /* 0x002fc80000000f00 */
[----:B------:R2:W-:Y:S07]  /*3920*/  SYNCS.ARRIVE.TRANS64 RZ, [R0+URZ+0x12000], R3 ;  /* 0x0120000300ff79a7 */ /* 0x0005ee000800003f */
[----:B------:R-:W-:Y:S05]  /*3930*/  @!P2 BRA `(.L_x_29) ;  /* 0x000000000004a947 */ /* 0x000fea0003800000 */
[----:B------:R-:W-:Y:S01]  /*3940*/  BPT.TRAP 0x1 ;  /* 0x000000040000795c */ /* 0x000fe20000300000 */
.L_x_29:
[----:B-12---:R-:W-:Y:S01]  /*3950*/  IMAD R3, R5, 0x4000, R2 ;  /* 0x0000400005037824 */ /* 0x006fe200078e0202 */
        /* <DEDUP_REMOVED lines=8> */
[----:B------:R-:W-:Y:S02]  /*39e0*/  UMOV UR34, URZ ;  /* 0x0000003f00227c82 */ /* 0x000fe40008000000 */
[----:B------:R-:W-:-:S03]  /*39f0*/  ISETP.NE.AND P2, PT, R5, 0x4, PT ;  /* 0x000000040500780c */ /* 0x000fc60003f45270 */
[----:B------:R-:W-:Y:S01]  /*3a00*/  USHF.L.U32 UR35, UR35, 0x7, URZ ;  /* 0x0000000723237899 */ /* 0x000fe2000800063f */
[----:B------:R-:W-:Y:S01]  /*3a10*/  SEL R3, RZ, 0x1, P2 ;  /* 0x00000001ff037807 */ /* 0x000fe20001000000 */
[----:B------:R-:W-:Y:S01]  /*3a20*/  UIADD3 UR33, UR33, 0x12000, URZ ;  /* 0x0001200021217890 */ /* 0x000fe2000fffe03f */
[----:B------:R-:W-:Y:S01]  /*3a30*/  SEL R5, R5, RZ, P2 ;  /* 0x000000ff05057207 */ /* 0x000fe20001000000 */
[----:B------:R-:W-:Y:S01]  /*3a40*/  UIADD3 UR32, UR32, 0x2000, URZ ;  /* 0x0000200020207890 */ /* 0x000fe2000fffe03f */
[----:B------:R-:W-:-:S08]  /*3a50*/  LOP3.LUT R6, R6, R3, RZ, 0x3c, !PT ;  /* 0x0000000306067212 */ /* 0x000fd000078e3cff */
[----:B------:R1:W-:Y:S02]  /*3a60*/  UTMALDG.4D [UR32], [UR6], desc[UR8] ;  /* 0x00000820060075b4 */ /* 0x0003e40008019000 */
[----:B-1----:R-:W-:Y:S01]  /*3a70*/  NOP ;  /* 0x0000000000007918 */ /* 0x002fe20000000000 */
.L_x_27:
[----:B------:R-:W-:-:S07]  /*3a80*/  IADD3 R7, R7, -0x1, RZ ;  /* 0xffffffff07077810 */ /* 0x000fce0007ffe0ff */
.L_x_26:
[----:B------:R-:W-:Y:S01]  /*3a90*/  IADD3 R11, R11, 0x1, RZ ;  /* 0x000000010b0b7810 */ /* 0x000fe20007ffe0ff */
[----:B------:R-:W-:Y:S05]  /*3aa0*/  WARPSYNC.ALL ;  /* 0x0000000000007948 */ /* 0x000fea0003800000 */
[----:B------:R-:W-:-:S04]  /*3ab0*/  ISETP.NE.AND P2, PT, R11, 0x4, PT ;  /* 0x000000040b00780c */ /* 0x000fc80003f45270 */
[----:B--2---:R-:W-:Y:S02]  /*3ac0*/  SEL R3, RZ, 0x1, P2 ;  /* 0x00000001ff037807 */ /* 0x004fe40001000000 */
[----:B------:R-:W-:Y:S02]  /*3ad0*/  SEL R11, R11, RZ, P2 ;  /* 0x000000ff0b0b7207 */ /* 0x000fe40001000000 */
[----:B------:R-:W-:Y:S02]  /*3ae0*/  LOP3.LUT R4, R4, R3, RZ, 0x3c, !PT ;  /* 0x0000000304047212 */ /* 0x000fe400078e3cff */
[----:B------:R-:W-:Y:S01]  /*3af0*/  FMNMX R0, R24, R121, !PT ;  /* 0x0000007918007209 */ /* 0x000fe20007800000 */
[----:B------:R-:W-:Y:S01]  /*3b00*/  BSSY B0, `(.L_x_30) ;  /* 0x0000064000007945 */ /* 0x000fe20003800000 */
        /* <DEDUP_REMOVED lines=63> */
[----:B------:R-:W-:Y:S01]  /*3f00*/  LEA R123, R12, R15, 0x3 ;  /* 0x0000000f0c7b7211 */ /* 0x000fe200078e18ff */
[----:B------:R-:W1:Y:S01]  /*3f10*/  SHFL.BFLY PT, R3, R14, 0x1, 0x1f ;  /* 0x0c201f000e037f89 */ /* 0x000e6200000e0000 */
[----:B------:R-:W-:Y:S02]  /*3f20*/  SHF.L.U32 R120, R4, 0x1f, RZ ;  /* 0x0000001f04787819 */ /* 0x000fe400000006ff */
[----:B------:R-:W-:Y:S01]  /*3f30*/  PRMT R123, RZ, 0x654, R123 ;  /* 0x00000654ff7b7816 */ /* 0x000fe2000000007b */
[----:B------:R-:W2:Y:S03]  /*3f40*/  SHFL.BFLY PT, R23, R20, 0x1, 0x1f ;  /* 0x0c201f0014177f89 */ /* 0x000ea600000e0000 */
[----:B------:R3:W-:Y:S01]  /*3f50*/  SYNCS.ARRIVE.TRANS64.RED.A1T0 RZ, [R123+URZ], RZ ;  /* 0x000000ff7bff79a7 */ /* 0x0007e2000810043f */
[----:B-1----:R-:W-:-:S02]  /*3f60*/  FMNMX R21, R14, R3, !PT ;  /* 0x000000030e157209 */ /* 0x002fc40007800000 */
[----:B--2---:R-:W-:-:S03]  /*3f70*/  FMNMX R122, R20, R23, !PT ;  /* 0x00000017147a7209 */ /* 0x004fc60007800000 */
[----:B------:R-:W1:Y:S04]  /*3f80*/  SHFL.BFLY PT, R0, R21, 0x2, 0x1f ;  /* 0x0c401f0015007f89 */ /* 0x000e6800000e0000 */
[----:B------:R-:W2:Y:S01]  /*3f90*/  SHFL.BFLY PT, R23, R122, 0x2, 0x1f ;  /* 0x0c401f007a177f89 */ /* 0x000ea200000e0000 */
[----:B-1----:R-:W-:Y:S02]  /*3fa0*/  FMNMX R3, R21, R0, !PT ;  /* 0x0000000015037209 */ /* 0x002fe40007800000 */
[----:B--2---:R-:W-:Y:S02]  /*3fb0*/  FMNMX R0, R122, R23, !PT ;  /* 0x000000177a007209 */ /* 0x004fe40007800000 */
[----:B------:R-:W-:Y:S02]  /*3fc0*/  FSETP.NEU.AND P2, PT, R3, -INF , PT ;  /* 0xff8000000300780b */ /* 0x000fe40003f4d000 */
[----:B------:R-:W-:-:S02]  /*3fd0*/  FSETP.NEU.AND P3, PT, R0, -INF , PT ;  /* 0xff8000000000780b */ /* 0x000fc40003f6d000 */
[----:B------:R-:W-:Y:S02]  /*3fe0*/  LEA R23, R11, R2, 0x3 ;  /* 0x000000020b177211 */ /* 0x000fe400078e18ff */
[----:B------:R-:W-:Y:S02]  /*3ff0*/  FSEL R22, R3, RZ, P2 ;  /* 0x000000ff03167208 */ /* 0x000fe40001000000 */
[----:B------:R-:W-:Y:S01]  /*4000*/  FSEL R20, R0, RZ, P3 ;  /* 0x000000ff00147208 */ /* 0x000fe20001800000 */
[----:B------:R-:W1:Y:S02]  /*4010*/  SYNCS.PHASECHK.TRANS64.TRYWAIT P6, [R23+URZ+0x12000], R120 ;  /* 0x01200078170075a7 */ /* 0x000e6400080c017f */
[----:B------:R-:W-:Y:S02]  /*4020*/  FADD R14, -R22, R121 ;  /* 0x00000079160e7221 */ /* 0x000fe40000000100 */
[----:B------:R-:W-:Y:S02]  /*4030*/  FADD R19, -R20, R19 ;  /* 0x0000001314137221 */ /* 0x000fe40000000100 */
[----:B------:R-:W-:Y:S01]  /*4040*/  FMUL R21, R14, UR15 ;  /* 0x0000000f0e157c20 */ /* 0x000fe20008400000 */
[----:B------:R-:W-:Y:S01]  /*4050*/  FMUL R14, R20, UR15 ;  /* 0x0000000f140e7c20 */ /* 0x000fe20008400000 */
[----:B------:R-:W-:-:S03]  /*4060*/  FMUL R19, R19, UR15 ;  /* 0x0000000f13137c20 */ /* 0x000fc60008400000 */
[----:B------:R-:W-:Y:S01]  /*4070*/  FSETP.GEU.AND P2, PT, R21, -126, PT ;  /* 0xc2fc00001500780b */ /* 0x000fe20003f4e000 */
[--C-:B------:R-:W-:Y:S01]  /*4080*/  FFMA R26, R26, UR15, -R14.reuse ;  /* 0x0000000f1a1a7c23 */ /* 0x100fe2000800080e */
[----:B------:R-:W-:Y:S01]  /*4090*/  FSETP.GEU.AND P3, PT, R19, -126, PT ;  /* 0xc2fc00001300780b */ /* 0x000fe20003f6e000 */
[--C-:B------:R-:W-:Y:S01]  /*40a0*/  FFMA R27, R27, UR15, -R14.reuse ;  /* 0x0000000f1b1b7c23 */ /* 0x100fe2000800080e */
[----:B------:R-:W-:Y:S02]  /*40b0*/  FFMA R30, R30, UR15, -R14 ;  /* 0x0000000f1e1e7c23 */ /* 0x000fe4000800080e */
[----:B------:R-:W-:Y:S02]  /*40c0*/  FSETP.GEU.AND P4, PT, R26, -126, PT ;  /* 0xc2fc00001a00780b */ /* 0x000fe40003f8e000 */
[----:B------:R-:W-:-:S05]  /*40d0*/  FSETP.GEU.AND P5, PT, R27, -126, PT ;  /* 0xc2fc00001b00780b */ /* 0x000fca0003fae000 */
[----:B------:R-:W-:Y:S02]  /*40e0*/  @!P2 FMUL R21, R21, 0.5 ;  /* 0x3f0000001515a820 */ /* 0x000fe40000400000 */
[----:B------:R-:W-:-:S04]  /*40f0*/  @!P3 FMUL R19, R19, 0.5 ;  /* 0x3f0000001313b820 */ /* 0x000fc80000400000 */
[----:B------:R-:W2:Y:S01]  /*4100*/  MUFU.EX2 R21, R21 ;  /* 0x0000001500157308 */ /* 0x000ea20000000800 */
[----:B------:R-:W-:-:S07]  /*4110*/  @!P4 FMUL R26, R26, 0.5 ;  /* 0x3f0000001a1ac820 */ /* 0x000fce0000400000 */
[----:B------:R3:W4:Y:S01]  /*4120*/  MUFU.EX2 R20, R19 ;  /* 0x0000001300147308 */ /* 0x0007220000000800 */
[----:B-1----:R-:W-:Y:S05]  /*4130*/  @!P6 BRA `(.L_x_31) ;  /* 0x00000038004ce947 */ /* 0x002fea0003800000 */
.L_x_69:
[----:B------:R-:W-:Y:S05]  /*4140*/  BSYNC B0 ;  /* 0x0000000000007941 */ /* 0x000fea0003800000 */
.L_x_30:
[----:B------:R-:W-:Y:S01]  /*4150*/  FSETP.GEU.AND P6, PT, R30, -126, PT ;  /* 0xc2fc00001e00780b */ /* 0x000fe20003fce000 */
[----:B---3--:R-:W-:Y:S01]  /*4160*/  FMUL R19, R22, UR15 ;  /* 0x0000000f16137c20 */ /* 0x008fe20008400000 */
[----:B------:R-:W-:Y:S01]  /*4170*/  @!P5 FMUL R27, R27, 0.5 ;  /* 0x3f0000001b1bd820 */ /* 0x000fe20000400000 */
[--C-:B------:R-:W-:Y:S01]  /*4180*/  FFMA R31, R31, UR15, -R14.reuse ;  /* 0x0000000f1f1f7c23 */ /* 0x100fe2000800080e */
[----:B------:R1:W3:Y:S01]  /*4190*/  MUFU.EX2 R23, R26 ;  /* 0x0000001a00177308 */ /* 0x0002e20000000800 */
[--C-:B------:R-:W-:Y:S01]  /*41a0*/  FFMA R24, R24, UR15, -R19.reuse ;  /* 0x0000000f18187c23 */ /* 0x100fe20008000813 */
[----:B--2---:R-:W-:Y:S01]  /*41b0*/  @!P2 FMUL R21, R21, R21 ;  /* 0x000000151515a220 */ /* 0x004fe20000400000 */
[----:B----4-:R-:W-:Y:S01]  /*41c0*/  @!P3 FMUL R20, R20, R20 ;  /* 0x000000141414b220 */ /* 0x010fe20000400000 */
[----:B------:R-:W-:Y:S01]  /*41d0*/  FSETP.GEU.AND P2, PT, R31, -126, PT ;  /* 0xc2fc00001f00780b */ /* 0x000fe20003f4e000 */
[--C-:B------:R-:W-:Y:S01]  /*41e0*/  FFMA R25, R25, UR15, -R19.reuse ;  /* 0x0000000f19197c23 */ /* 0x100fe20008000813 */
[----:B------:R-:W-:Y:S01]  /*41f0*/  FSETP.GEU.AND P3, PT, R24, -126, PT ;  /* 0xc2fc00001800780b */ /* 0x000fe20003f6e000 */
[--C-:B------:R-:W-:Y:S01]  /*4200*/  FFMA R29, R29, UR15, -R19.reuse ;  /* 0x0000000f1d1d7c23 */ /* 0x100fe20008000813 */
[----:B------:R2:W4:Y:S01]  /*4210*/  MUFU.EX2 R22, R27 ;  /* 0x0000001b00167308 */ /* 0x0005220000000800 */
[----:B------:R-:W-:Y:S01]  /*4220*/  @!P6 FMUL R30, R30, 0.5 ;  /* 0x3f0000001e1ee820 */ /* 0x000fe20000400000 */
[--C-:B-1----:R-:W-:Y:S01]  /*4230*/  FFMA R26, R28, UR15, -R19.reuse ;  /* 0x0000000f1c1a7c23 */ /* 0x102fe20008000813 */
[----:B------:R-:W-:Y:S01]  /*4240*/  IMAD.MOV.U32 R123, RZ, RZ, 0x40000040 ;  /* 0x40000040ff7b7424 */ /* 0x000fe200078e00ff */
[----:B------:R-:W-:Y:S01]  /*4250*/  LEA R122, R11, UR14, 0xa ;  /* 0x0000000e0b7a7c11 */ /* 0x000fe2000f8e50ff */
[----:B------:R-:W-:Y:S05]  /*4260*/  WARPSYNC.ALL ;  /* 0x0000000000007948 */ /* 0x000fea0003800000 */
[----:B------:R-:W1:Y:S01]  /*4270*/  MUFU.EX2 R30, R30 ;  /* 0x0000001e001e7308 */ /* 0x000e620000000800 */
[----:B------:R-:W-:Y:S01]  /*4280*/  @!P2 FMUL R31, R31, 0.5 ;  /* 0x3f0000001f1fa820 */ /* 0x000fe20000400000 */
[----:B---3--:R-:W-:Y:S01]  /*4290*/  @!P4 FMUL R23, R23, R23 ;  /* 0x000000171717c220 */ /* 0x008fe20000400000 */
[----:B------:R-:W-:Y:S01]  /*42a0*/  @!P3 FMUL R24, R24, 0.5 ;  /* 0x3f0000001818b820 */ /* 0x000fe20000400000 */
[----:B------:R-:W-:Y:S01]  /*42b0*/  FSETP.GEU.AND P4, PT, R25, -126, PT ;  /* 0xc2fc00001900780b */ /* 0x000fe20003f8e000 */
[--C-:B--2---:R-:W-:Y:S01]  /*42c0*/  FFMA R27, R32, UR15, -R19.reuse ;  /* 0x0000000f201b7c23 */ /* 0x104fe20008000813 */
[----:B------:R-:W-:Y:S01]  /*42d0*/  R2UR UR6, R122 ;  /* 0x000000007a0672ca */ /* 0x000fe200000e0000 */
[----:B----4-:R-:W-:Y:S01]  /*42e0*/  @!P5 FMUL R22, R22, R22 ;  /* 0x000000161616d220 */ /* 0x010fe20000400000 */
[----:B------:R-:W-:Y:S01]  /*42f0*/  FSETP.GEU.AND P5, PT, R26, -126, PT ;  /* 0xc2fc00001a00780b */ /* 0x000fe20003fae000 */
[----:B------:R-:W2:Y:S01]  /*4300*/  MUFU.EX2 R31, R31 ;  /* 0x0000001f001f7308 */ /* 0x000ea20000000800 */
[----:B------:R-:W-:Y:S01]  /*4310*/  R2UR UR7, R123 ;  /* 0x000000007b0772ca */ /* 0x000fe200000e0000 */
[--C-:B------:R-:W-:Y:S01]  /*4320*/  FFMA R120, R34, UR15, -R14.reuse ;  /* 0x0000000f22787c23 */ /* 0x100fe2000800080e */
[-C--:B------:R-:W-:Y:S01]  /*4330*/  FMUL R88, R88, R21.reuse ;  /* 0x0000001558587220 */ /* 0x080fe20000400000 */
[-C--:B------:R-:W-:Y:S01]  /*4340*/  FMUL R89, R89, R21.reuse ;  /* 0x0000001559597220 */ /* 0x080fe20000400000 */
[-C--:B------:R-:W-:Y:S01]  /*4350*/  FMUL R92, R92, R21.reuse ;  /* 0x000000155c5c7220 */ /* 0x080fe20000400000 */
[-C--:B------:R-:W-:Y:S01]  /*4360*/  FMUL R93, R93, R21.reuse ;  /* 0x000000155d5d7220 */ /* 0x080fe20000400000 */
[-C--:B------:R-:W-:Y:S01]  /*4370*/  FMUL R96, R96, R21.reuse ;  /* 0x0000001560607220 */ /* 0x080fe20000400000 */
[----:B-1----:R-:W-:Y:S01]  /*4380*/  @!P6 FMUL R30, R30, R30 ;  /* 0x0000001e1e1ee220 */ /* 0x002fe20000400000 */
[----:B------:R-:W-:Y:S01]  /*4390*/  FSETP.GEU.AND P6, PT, R29, -126, PT ;  /* 0xc2fc00001d00780b */ /* 0x000fe20003fce000 */
[----:B------:R1:W3:Y:S01]  /*43a0*/  MUFU.EX2 R28, R24 ;  /* 0x00000018001c7308 */ /* 0x0002e20000000800 */
[----:B------:R-:W-:Y:S01]  /*43b0*/  @!P4 FMUL R25, R25, 0.5 ;  /* 0x3f0000001919c820 */ /* 0x000fe20000400000 */
[----:B------:R-:W-:Y:S01]  /*43c0*/  @!P5 FMUL R26, R26, 0.5 ;  /* 0x3f0000001a1ad820 */ /* 0x000fe20000400000 */
[-C--:B------:R-:W-:Y:S01]  /*43d0*/  FMUL R97, R97, R21.reuse ;  /* 0x0000001561617220 */ /* 0x080fe20000400000 */
[-C--:B------:R-:W-:Y:S01]  /*43e0*/  FMUL R100, R100, R21.reuse ;  /* 0x0000001564647220 */ /* 0x080fe20000400000 */
[-C--:B------:R-:W-:Y:S01]  /*43f0*/  FMUL R101, R101, R21.reuse ;  /* 0x0000001565657220 */ /* 0x080fe20000400000 */
[----:B------:R-:W-:Y:S01]  /*4400*/  FMUL R104, R104, R21 ;  /* 0x0000001568687220 */ /* 0x000fe20000400000 */
[----:B--2---:R-:W-:Y:S01]  /*4410*/  @!P2 FMUL R31, R31, R31 ;  /* 0x0000001f1f1fa220 */ /* 0x004fe20000400000 */
[----:B------:R-:W2:Y:S01]  /*4420*/  MUFU.EX2 R121, R25 ;  /* 0x0000001900797308 */ /* 0x000ea20000000800 */
[--C-:B-1----:R-:W-:Y:S01]  /*4430*/  FFMA R24, R33, UR15, -R19.reuse ;  /* 0x0000000f21187c23 */ /* 0x102fe20008000813 */
[----:B------:R-:W-:Y:S01]  /*4440*/  FSETP.GEU.AND P2, PT, R27, -126, PT ;  /* 0xc2fc00001b00780b */ /* 0x000fe20003f4e000 */
[-C--:B------:R-:W-:Y:S01]  /*4450*/  FMUL R105, R105, R21.reuse ;  /* 0x0000001569697220 */ /* 0x080fe20000400000 */
[----:B------:R-:W-:Y:S01]  /*4460*/  @!P6 FMUL R29, R29, 0.5 ;  /* 0x3f0000001d1de820 */ /* 0x000fe20000400000 */
[-C--:B------:R-:W-:Y:S01]  /*4470*/  FMUL R108, R108, R21.reuse ;  /* 0x000000156c6c7220 */ /* 0x080fe20000400000 */
[-C--:B------:R-:W-:Y:S01]  /*4480*/  FMUL R109, R109, R21.reuse ;  /* 0x000000156d6d7220 */ /* 0x080fe20000400000 */
[-C--:B------:R-:W-:Y:S01]  /*4490*/  FMUL R112, R112, R21.reuse ;  /* 0x0000001570707220 */ /* 0x080fe20000400000 */
[----:B------:R-:W1:Y:S01]  /*44a0*/  MUFU.EX2 R32, R26 ;  /* 0x0000001a00207308 */ /* 0x000e620000000800 */
[----:B---3--:R-:W-:Y:S01]  /*44b0*/  @!P3 FMUL R28, R28, R28 ;  /* 0x0000001c1c1cb220 */ /* 0x008fe20000400000 */
[----:B------:R-:W-:Y:S01]  /*44c0*/  FSETP.GEU.AND P3, PT, R24, -126, PT ;  /* 0xc2fc00001800780b */ /* 0x000fe20003f6e000 */
[-C--:B------:R-:W-:Y:S01]  /*44d0*/  FMUL R113, R113, R21.reuse ;  /* 0x0000001571717220 */ /* 0x080fe20000400000 */
[-C--:B------:R-:W-:Y:S01]  /*44e0*/  FMUL R116, R116, R21.reuse ;  /* 0x0000001574747220 */ /* 0x080fe20000400000 */
[----:B------:R-:W-:Y:S01]  /*44f0*/  FMUL R117, R117, R21 ;  /* 0x0000001575757220 */ /* 0x000fe20000400000 */
[-C--:B------:R-:W-:Y:S01]  /*4500*/  FMUL R90, R90, R20.reuse ;  /* 0x000000145a5a7220 */ /* 0x080fe20000400000 */
[----:B------:R-:W-:Y:S01]  /*4510*/  @!P2 FMUL R27, R27, 0.5 ;  /* 0x3f0000001b1ba820 */ /* 0x000fe20000400000 */
[----:B------:R-:W3:Y:S01]  /*4520*/  MUFU.EX2 R33, R29 ;  /* 0x0000001d00217308 */ /* 0x000ee20000000800 */
[----:B--2---:R-:W-:Y:S01]  /*4530*/  @!P4 FMUL R121, R121, R121 ;  /* 0x000000797979c220 */ /* 0x004fe20000400000 */
[-C--:B------:R-:W-:Y:S01]  /*4540*/  FMUL R91, R91, R20.reuse ;  /* 0x000000145b5b7220 */ /* 0x080fe20000400000 */
[-C--:B------:R-:W-:Y:S01]  /*4550*/  FMUL R94, R94, R20.reuse ;  /* 0x000000145e5e7220 */ /* 0x080fe20000400000 */
[-C--:B------:R-:W-:Y:S01]  /*4560*/  FMUL R95, R95, R20.reuse ;  /* 0x000000145f5f7220 */ /* 0x080fe20000400000 */
[-C--:B------:R-:W-:Y:S01]  /*4570*/  FMUL R98, R98, R20.reuse ;  /* 0x0000001462627220 */ /* 0x080fe20000400000 */
[-C--:B------:R-:W-:Y:S01]  /*4580*/  FMUL R99, R99, R20.reuse ;  /* 0x0000001463637220 */ /* 0x080fe20000400000 */
[----:B------:R-:W-:Y:S01]  /*4590*/  @!P3 FMUL R24, R24, 0.5 ;  /* 0x3f0000001818b820 */ /* 0x000fe20000400000 */
[----:B------:R-:W-:Y:S01]  /*45a0*/  FMUL R102, R102, R20 ;  /* 0x0000001466667220 */ /* 0x000fe20000400000 */
[----:B-1----:R-:W-:Y:S01]  /*45b0*/  @!P5 FMUL R32, R32, R32 ;  /* 0x000000202020d220 */ /* 0x002fe20000400000 */
[-C--:B------:R-:W-:Y:S01]  /*45c0*/  FMUL R103, R103, R20.reuse ;  /* 0x0000001467677220 */ /* 0x080fe20000400000 */
[-C--:B------:R-:W-:Y:S01]  /*45d0*/  FMUL R106, R106, R20.reuse ;  /* 0x000000146a6a7220 */ /* 0x080fe20000400000 */
[-C--:B------:R-:W-:Y:S01]  /*45e0*/  FMUL R107, R107, R20.reuse ;  /* 0x000000146b6b7220 */ /* 0x080fe20000400000 */
[-C--:B------:R-:W-:Y:S01]  /*45f0*/  FMUL R110, R110, R20.reuse ;  /* 0x000000146e6e7220 */ /* 0x080fe20000400000 */
[-C--:B------:R-:W-:Y:S01]  /*4600*/  FMUL R111, R111, R20.reuse ;  /* 0x000000146f6f7220 */ /* 0x080fe20000400000 */
[-C--:B------:R-:W-:Y:S01]  /*4610*/  FMUL R114, R114, R20.reuse ;  /* 0x0000001472727220 */ /* 0x080fe20000400000 */
[-C--:B------:R-:W-:Y:S01]  /*4620*/  FMUL R115, R115, R20.reuse ;  /* 0x0000001473737220 */ /* 0x080fe20000400000 */
[----:B---3--:R-:W-:Y:S01]  /*4630*/  @!P6 FMUL R33, R33, R33 ;  /* 0x000000212121e220 */ /* 0x008fe20000400000 */
[-C--:B------:R-:W-:Y:S01]  /*4640*/  FMUL R118, R118, R20.reuse ;  /* 0x0000001476767220 */ /* 0x080fe20000400000 */
[----:B------:R-:W-:Y:S01]  /*4650*/  FMUL R119, R119, R20 ;  /* 0x0000001477777220 */ /* 0x000fe20000400000 */
[----:B------:R1:W2:Y:S01]  /*4660*/  MUFU.EX2 R34, R27 ;  /* 0x0000001b00227308 */ /* 0x0002a20000000800 */
[----:B------:R-:W-:Y:S01]  /*4670*/  F2FP.F16.F32.PACK_AB R25, R22, R23 ;  /* 0x000000171619723e */ /* 0x000fe200000000ff */
[--C-:B------:R-:W-:Y:S01]  /*4680*/  FFMA R123, R35, UR15, -R14.reuse ;  /* 0x0000000f237b7c23 */ /* 0x100fe2000800080e */
[----:B------:R-:W-:Y:S01]  /*4690*/  F2FP.F16.F32.PACK_AB R26, R33, R32 ;  /* 0x00000020211a723e */ /* 0x000fe200000000ff */
[--C-:B------:R-:W-:Y:S01]  /*46a0*/  FFMA R37, R37, UR15, -R19.reuse ;  /* 0x0000000f25257c23 */ /* 0x100fe20008000813 */
[----:B------:R-:W-:Y:S01]  /*46b0*/  FSETP.GEU.AND P4, PT, R120, -126, PT ;  /* 0xc2fc00007800780b */ /* 0x000fe20003f8e000 */
[--C-:B------:R-:W-:Y:S01]  /*46c0*/  FFMA R124, R40, UR15, -R19.reuse ;  /* 0x0000000f287c7c23 */ /* 0x100fe20008000813 */
[----:B------:R-:W-:Y:S01]  /*46d0*/  FSETP.GEU.AND P5, PT, R123, -126, PT ;  /* 0xc2fc00007b00780b */ /* 0x000fe20003fae000 */
[----:B------:R3:W4:Y:S01]  /*46e0*/  MUFU.EX2 R29, R24 ;  /* 0x00000018001d7308 */ /* 0x0007220000000800 */
[----:B-1----:R-:W-:Y:S01]  /*46f0*/  F2FP.F16.F32.PACK_AB R27, R31, R30 ;  /* 0x0000001e1f1b723e */ /* 0x002fe200000000ff */
[--C-:B------:R-:W-:Y:S01]  /*4700*/  FFMA R125, R41, UR15, -R19.reuse ;  /* 0x0000000f297d7c23 */ /* 0x100fe20008000813 */
[--C-:B------:R-:W-:Y:S01]  /*4710*/  FFMA R45, R45, UR15, -R19.reuse ;  /* 0x0000000f2d2d7c23 */ /* 0x100fe20008000813 */
[--C-:B------:R-:W-:Y:S01]  /*4720*/  FFMA R53, R53, UR15, -R19.reuse ;  /* 0x0000000f35357c23 */ /* 0x100fe20008000813 */
[--C-:B------:R-:W-:Y:S01]  /*4730*/  FFMA R59, R59, UR15, -R14.reuse ;  /* 0x0000000f3b3b7c23 */ /* 0x100fe2000800080e */
[--C-:B------:R-:W-:Y:S01]  /*4740*/  FFMA R62, R62, UR15, -R14.reuse ;  /* 0x0000000f3e3e7c23 */ /* 0x100fe2000800080e */
[--C-:B------:R-:W-:Y:S01]  /*4750*/  FFMA R63, R63, UR15, -R14.reuse ;  /* 0x0000000f3f3f7c23 */ /* 0x100fe2000800080e */
[--C-:B------:R-:W-:Y:S01]  /*4760*/  FFMA R64, R64, UR15, -R19.reuse ;  /* 0x0000000f40407c23 */ /* 0x100fe20008000813 */
[----:B---3--:R-:W-:Y:S01]  /*4770*/  F2FP.F16.F32.PACK_AB R24, R121, R28 ;  /* 0x0000001c7918723e */ /* 0x008fe200000000ff */
[----:B------:R-:W-:Y:S01]  /*4780*/  @!P4 FMUL R120, R120, 0.5 ;  /* 0x3f0000007878c820 */ /* 0x000fe20000400000 */
[----:B--2---:R-:W-:Y:S01]  /*4790*/  @!P2 FMUL R34, R34, R34 ;  /* 0x000000222222a220 */ /* 0x004fe20000400000 */
[----:B------:R-:W-:Y:S01]  /*47a0*/  FSETP.GEU.AND P2, PT, R37, -126, PT ;  /* 0xc2fc00002500780b */ /* 0x000fe20003f4e000 */
[----:B------:R-:W-:Y:S01]  /*47b0*/  WARPGROUP.ARRIVE ;  /* 0x00000000000079c5 */ /* 0x000fe20000000000 */
[----:B------:R1:W2:Y:S01]  /*47c0*/  MUFU.EX2 R35, R120 ;  /* 0x0000007800237308 */ /* 0x0002a20000000800 */
[----:B------:R-:W-:Y:S01]  /*47d0*/  @!P5 FMUL R123, R123, 0.5 ;  /* 0x3f0000007b7bd820 */ /* 0x000fe20000400000 */
[--C-:B------:R-:W-:Y:S01]  /*47e0*/  FFMA R65, R65, UR15, -R19.reuse ;  /* 0x0000000f41417c23 */ /* 0x100fe20008000813 */
[----:B----4-:R-:W-:Y:S01]  /*47f0*/  @!P3 FMUL R29, R29, R29 ;  /* 0x0000001d1d1db220 */ /* 0x010fe20000400000 */
[--C-:B------:R-:W-:Y:S01]  /*4800*/  FFMA R66, R66, UR15, -R14.reuse ;  /* 0x0000000f42427c23 */ /* 0x100fe2000800080e */
[----:B------:R-:W-:Y:S01]  /*4810*/  HGMMA.64x64x16.F32 R88, R24, gdesc[UR4].tnspB, R88, gsb0 ;  /* 0x40e0000418587df0 */ /* 0x000fe20008000858 */
[--C-:B------:R-:W-:Y:S01]  /*4820*/  FFMA R67, R67, UR15, -R14.reuse ;  /* 0x0000000f43437c23 */ /* 0x100fe2000800080e */
[--C-:B------:R-:W-:Y:S01]  /*4830*/  FFMA R70, R70, UR15, -R14.reuse ;  /* 0x0000000f46467c23 */ /* 0x100fe2000800080e */
[--C-:B------:R-:W-:Y:S01]  /*4840*/  FFMA R71, R71, UR15, -R14.reuse ;  /* 0x0000000f47477c23 */ /* 0x100fe2000800080e */
[--C-:B-1----:R-:W-:Y:S01]  /*4850*/  FFMA R120, R42, UR15, -R14.reuse ;  /* 0x0000000f2a787c23 */ /* 0x102fe2000800080e */
[--C-:B------:R-:W-:Y:S01]  /*4860*/  FFMA R72, R72, UR15, -R19.reuse ;  /* 0x0000000f48487c23 */ /* 0x100fe20008000813 */
[----:B------:R-:W-:Y:S01]  /*4870*/  @!P2 FMUL R37, R37, 0.5 ;  /* 0x3f0000002525a820 */ /* 0x000fe20000400000 */
[--C-:B------:R-:W-:Y:S01]  /*4880*/  FFMA R73, R73, UR15, -R19.reuse ;  /* 0x0000000f49497c23 */ /* 0x100fe20008000813 */
[--C-:B------:R-:W-:Y:S01]  /*4890*/  FFMA R74, R74, UR15, -R14.reuse ;  /* 0x0000000f4a4a7c23 */ /* 0x100fe2000800080e */
[--C-:B------:R-:W-:Y:S01]  /*48a0*/  FFMA R76, R76, UR15, -R19.reuse ;  /* 0x0000000f4c4c7c23 */ /* 0x100fe20008000813 */
[--C-:B------:R-:W-:Y:S01]  /*48b0*/  FFMA R75, R75, UR15, -R14.reuse ;  /* 0x0000000f4b4b7c23 */ /* 0x100fe2000800080e */
[----:B------:R-:W-:Y:S01]  /*48c0*/  FFMA R77, R77, UR15, -R19 ;  /* 0x0000000f4d4d7c23 */ /* 0x000fe20008000813 */
[----:B--2---:R-:W-:Y:S01]  /*48d0*/  @!P4 FMUL R35, R35, R35 ;  /* 0x000000232323c220 */ /* 0x004fe20000400000 */
[----:B------:R-:W1:Y:S01]  /*48e0*/  MUFU.EX2 R37, R37 ;  /* 0x0000002500257308 */ /* 0x000e620000000800 */
[--C-:B------:R-:W-:Y:S01]  /*48f0*/  FFMA R78, R78, UR15, -R14.reuse ;  /* 0x0000000f4e4e7c23 */ /* 0x100fe2000800080e */
[----:B------:R-:W-:Y:S01]  /*4900*/  FFMA R79, R79, UR15, -R14 ;  /* 0x0000000f4f4f7c23 */ /* 0x000fe2000800080e */
[----:B------:R-:W-:Y:S01]  /*4910*/  FFMA R17, R20, R17, R23 ;  /* 0x0000001114117223 */ /* 0x000fe20000000017 */
[----:B------:R-:W-:Y:S01]  /*4920*/  FFMA R18, R21, R18, R28 ;  /* 0x0000001215127223 */ /* 0x000fe2000000001c */
[----:B------:R-:W-:Y:S01]  /*4930*/  IADD3 R20, R122, 0x300, RZ ;  /* 0x000003007a147810 */ /* 0x000fe20007ffe0ff */
[----:B------:R-:W-:Y:S01]  /*4940*/  FFMA R80, R80, UR15, -R19 ;  /* 0x0000000f50507c23 */ /* 0x000fe20008000813 */
[----:B------:R-:W-:Y:S01]  /*4950*/  FADD R21, R17, R22 ;  /* 0x0000001611157221 */ /* 0x000fe20000000000 */
[----:B------:R-:W-:Y:S01]  /*4960*/  FADD R121, R18, R121 ;  /* 0x0000007912797221 */ /* 0x000fe20000000000 */
[----:B------:R-:W-:Y:S01]  /*4970*/  FFMA R82, R82, UR15, -R14 ;  /* 0x0000000f52527c23 */ /* 0x000fe2000800080e */
[----:B------:R-:W-:Y:S01]  /*4980*/  FFMA R81, R81, UR15, -R19 ;  /* 0x0000000f51517c23 */ /* 0x000fe20008000813 */
[----:B------:R-:W-:Y:S01]  /*4990*/  FADD R30, R21, R30 ;  /* 0x0000001e151e7221 */ /* 0x000fe20000000000 */
[----:B------:R-:W-:-:S02]  /*49a0*/  IMAD.MOV.U32 R21, RZ, RZ, 0x40000040 ;  /* 0x40000040ff157424 */ /* 0x000fc400078e00ff */
[----:B------:R-:W-:Y:S01]  /*49b0*/  FADD R32, R121, R32 ;  /* 0x0000002079207221 */ /* 0x000fe20000000000 */
[--C-:B------:R-:W-:Y:S01]  /*49c0*/  FFMA R22, R84, UR15, -R19.reuse ;  /* 0x0000000f54167c23 */ /* 0x100fe20008000813 */
[----:B------:R-:W-:Y:S01]  /*49d0*/  FFMA R23, R85, UR15, -R19 ;  /* 0x0000000f55177c23 */ /* 0x000fe20008000813 */
[--C-:B------:R-:W-:Y:S01]  /*49e0*/  FFMA R83, R83, UR15, -R14.reuse ;  /* 0x0000000f53537c23 */ /* 0x100fe2000800080e */
[----:B-1----:R-:W-:Y:S01]  /*49f0*/  @!P2 FMUL R37, R37, R37 ;  /* 0x000000252525a220 */ /* 0x002fe20000400000 */
[----:B------:R-:W-:Y:S01]  /*4a00*/  FSETP.GEU.AND P2, PT, R120, -126, PT ;  /* 0xc2fc00007800780b */ /* 0x000fe20003f4e000 */
[----:B------:R-:W-:Y:S01]  /*4a10*/  FADD R33, R32, R33 ;  /* 0x0000002120217221 */ /* 0x000fe20000000000 */
[----:B------:R-:W-:Y:S01]  /*4a20*/  FFMA R86, R86, UR15, -R14 ;  /* 0x0000000f56567c23 */ /* 0x000fe2000800080e */
[----:B------:R-:W-:Y:S01]  /*4a30*/  FADD R30, R30, R31 ;  /* 0x0000001f1e1e7221 */ /* 0x000fe20000000000 */
[----:B------:R-:W-:-:S09]  /*4a40*/  IADD3 R12, R12, 0x1, RZ ;  /* 0x000000010c0c7810 */ /* 0x000fd20007ffe0ff */
[----:B------:R-:W-:Y:S01]  /*4a50*/  @!P2 FMUL R120, R120, 0.5 ;  /* 0x3f0000007878a820 */ /* 0x000fe20000400000 */
[----:B------:R-:W-:Y:S02]  /*4a60*/  WARPGROUP.DEPBAR.LE gsb0, 0x0 ;  /* 0x00008000000079c5 */ /* 0x000fe40000010000 */
[----:B------:R-:W-:Y:S01]  /*4a70*/  FFMA R24, R36, UR15, -R19 ;  /* 0x0000000f24187c23 */ /* 0x000fe20008000813 */
[--C-:B------:R-:W-:Y:S01]  /*4a80*/  FFMA R26, R38, UR15, -R14.reuse ;  /* 0x0000000f261a7c23 */ /* 0x100fe2000800080e */
[----:B------:R-:W-:Y:S01]  /*4a90*/  FFMA R27, R39, UR15, -R14 ;  /* 0x0000000f271b7c23 */ /* 0x000fe2000800080e */
[----:B------:R1:W2:Y:S01]  /*4aa0*/  MUFU.EX2 R36, R123 ;  /* 0x0000007b00247308 */ /* 0x0002a20000000800 */
[----:B------:R-:W-:Y:S02]  /*4ab0*/  MOV R25, 0x40000040 ;  /* 0x4000004000197802 */ /* 0x000fe40000000f00 */
[----:B------:R-:W-:Y:S02]  /*4ac0*/  FSETP.GEU.AND P6, PT, R24, -126, PT ;  /* 0xc2fc00001800780b */ /* 0x000fe40003fce000 */
[----:B------:R-:W-:-:S02]  /*4ad0*/  FSETP.GEU.AND P3, PT, R26, -126, PT ;  /* 0xc2fc00001a00780b */ /* 0x000fc40003f6e000 */
[----:B------:R-:W-:Y:S02]  /*4ae0*/  FSETP.GEU.AND P4, PT, R27, -126, PT ;  /* 0xc2fc00001b00780b */ /* 0x000fe40003f8e000 */
[----:B------:R-:W-:Y:S01]  /*4af0*/  R2UR UR7, R25 ;  /* 0x00000000190772ca */ /* 0x000fe200000e0000 */
[--C-:B-1----:R-:W-:Y:S02]  /*4b00*/  FFMA R123, R43, UR15, -R14.reuse ;  /* 0x0000000f2b7b7c23 */ /* 0x102fe4000800080e */
[----:B------:R1:W3:Y:S04]  /*4b10*/  MUFU.EX2 R43, R120 ;  /* 0x00000078002b7308 */ /* 0x0002e80000000800 */
[----:B------:R-:W-:Y:S01]  /*4b20*/  @!P6 FMUL R24, R24, 0.5 ;  /* 0x3f0000001818e820 */ /* 0x000fe20000400000 */
[----:B--2---:R-:W-:Y:S01]  /*4b30*/  @!P5 FMUL R36, R36, R36 ;  /* 0x000000242424d220 */ /* 0x004fe20000400000 */
[----:B------:R-:W-:Y:S01]  /*4b40*/  @!P3 FMUL R26, R26, 0.5 ;  /* 0x3f0000001a1ab820 */ /* 0x000fe20000400000 */
[----:B------:R-:W-:Y:S01]  /*4b50*/  FSETP.GEU.AND P5, PT, R124, -126, PT ;  /* 0xc2fc00007c00780b */ /* 0x000fe20003fae000 */
[----:B------:R-:W-:Y:S01]  /*4b60*/  @!P4 FMUL R27, R27, 0.5 ;  /* 0x3f0000001b1bc820 */ /* 0x000fe20000400000 */
[----:B------:R2:W4:Y:S01]  /*4b70*/  MUFU.EX2 R38, R24 ;  /* 0x0000001800267308 */ /* 0x0005220000000800 */
[----:B------:R-:W-:Y:S01]  /*4b80*/  F2FP.F16.F32.PACK_AB R25, R36, R35 ;  /* 0x000000232419723e */ /* 0x000fe200000000ff */
[----:B-1----:R-:W-:Y:S01]  /*4b90*/  FFMA R120, R50, UR15, -R14 ;  /* 0x0000000f32787c23 */ /* 0x002fe2000800080e */
[----:B------:R-:W-:-:S04]  /*4ba0*/  FADD R35, R30, R35 ;  /* 0x000000231e237221 */ /* 0x000fc80000000000 */
[----:B------:R-:W-:Y:S01]  /*4bb0*/  FADD R36, R35, R36 ;  /* 0x0000002423247221 */ /* 0x000fe20000000000 */
[----:B------:R1:W5:Y:S01]  /*4bc0*/  MUFU.EX2 R39, R26 ;  /* 0x0000001a00277308 */ /* 0x0003620000000800 */
[----:B--2---:R-:W-:Y:S01]  /*4bd0*/  IADD3 R24, R122, 0x80, RZ ;  /* 0x000000807a187810 */ /* 0x004fe20007ffe0ff */
[----:B---3--:R-:W-:Y:S01]  /*4be0*/  @!P2 FMUL R43, R43, R43 ;  /* 0x0000002b2b2ba220 */ /* 0x008fe20000400000 */
[----:B------:R-:W-:Y:S02]  /*4bf0*/  @!P5 FMUL R124, R124, 0.5 ;  /* 0x3f0000007c7cd820 */ /* 0x000fe40000400000 */
[----:B------:R-:W-:Y:S02]  /*4c00*/  R2UR UR6, R24 ;  /* 0x00000000180672ca */ /* 0x000fe400000e0000 */
[----:B------:R-:W-:Y:S01]  /*4c10*/  F2FP.F16.F32.PACK_AB R24, R29, R34 ;  /* 0x000000221d18723e */ /* 0x000fe200000000ff */
[----:B------:R-:W2:Y:S01]  /*4c20*/  MUFU.EX2 R40, R27 ;  /* 0x0000001b00287308 */ /* 0x000ea20000000800 */
[----:B----4-:R-:W-:Y:S01]  /*4c30*/  @!P6 FMUL R38, R38, R38 ;  /* 0x000000262626e220 */ /* 0x010fe20000400000 */
[----:B------:R-:W-:Y:S01]  /*4c40*/  FSETP.GEU.AND P6, PT, R125, -126, PT ;  /* 0xc2fc00007d00780b */ /* 0x000fe20003fce000 */
[----:B------:R-:W-:-:S03]  /*4c50*/  FADD R34, R33, R34 ;  /* 0x0000002221227221 */ /* 0x000fc60000000000 */
[----:B-1----:R-:W-:Y:S01]  /*4c60*/  F2FP.F16.F32.PACK_AB R26, R37, R38 ;  /* 0x00000026251a723e */ /* 0x002fe200000000ff */
[----:B------:R-:W-:Y:S01]  /*4c70*/  FADD R29, R34, R29 ;  /* 0x0000001d221d7221 */ /* 0x000fe20000000000 */
[----:B------:R1:W3:Y:S01]  /*4c80*/  MUFU.EX2 R41, R124 ;  /* 0x0000007c00297308 */ /* 0x0002e20000000800 */
[----:B-----5:R-:W-:Y:S01]  /*4c90*/  @!P3 FMUL R39, R39, R39 ;  /* 0x000000272727b220 */ /* 0x020fe20000400000 */
[----:B------:R-:W-:Y:S01]  /*4ca0*/  FSETP.GEU.AND P3, PT, R123, -126, PT ;  /* 0xc2fc00007b00780b */ /* 0x000fe20003f6e000 */
[----:B------:R-:W-:Y:S01]  /*4cb0*/  FADD R38, R29, R38 ;  /* 0x000000261d267221 */ /* 0x000fe20000000000 */
[----:B------:R-:W-:-:S03]  /*4cc0*/  FFMA R29, R87, UR15, -R14 ;  /* 0x0000000f571d7c23 */ /* 0x000fc6000800080e */
[----:B------:R-:W-:Y:S01]  /*4cd0*/  @!P6 FMUL R125, R125, 0.5 ;  /* 0x3f0000007d7de820 */ /* 0x000fe20000400000 */
[----:B------:R-:W-:Y:S01]  /*4ce0*/  FADD R38, R38, R37 ;  /* 0x0000002526267221 */ /* 0x000fe20000000000 */
[----:B--2---:R-:W-:Y:S01]  /*4cf0*/  @!P4 FMUL R40, R40, R40 ;  /* 0x000000282828c220 */ /* 0x004fe20000400000 */
[----:B-1----:R-:W-:Y:S01]  /*4d00*/  FFMA R124, R48, UR15, -R19 ;  /* 0x0000000f307c7c23 */ /* 0x002fe20008000813 */
[----:B------:R1:W2:Y:S03]  /*4d10*/  MUFU.EX2 R42, R125 ;  /* 0x0000007d002a7308 */ /* 0x0002a60000000800 */
[----:B------:R-:W-:Y:S01]  /*4d20*/  F2FP.F16.F32.PACK_AB R27, R40, R39 ;  /* 0x00000027281b723e */ /* 0x000fe200000000ff */
[----:B------:R-:W-:Y:S01]  /*4d30*/  @!P3 FMUL R123, R123, 0.5 ;  /* 0x3f0000007b7bb820 */ /* 0x000fe20000400000 */
[----:B------:R-:W-:Y:S01]  /*4d40*/  FADD R39, R36, R39 ;  /* 0x0000002724277221 */ /* 0x000fe20000000000 */
[----:B---3--:R-:W-:Y:S01]  /*4d50*/  @!P5 FMUL R41, R41, R41 ;  /* 0x000000292929d220 */ /* 0x008fe20000400000 */
[----:B------:R-:W-:Y:S01]  /*4d60*/  WARPGROUP.ARRIVE ;  /* 0x00000000000079c5 */ /* 0x000fe20000000000 */
[----:B------:R-:W-:Y:S01]  /*4d70*/  FSETP.GEU.AND P5, PT, R45, -126, PT ;  /* 0xc2fc00002d00780b */ /* 0x000fe20003fae000 */
[----:B-1----:R-:W-:Y:S01]  /*4d80*/  FFMA R125, R49, UR15, -R19 ;  /* 0x0000000f317d7c23 */ /* 0x002fe20008000813 */
[----:B------:R-:W-:-:S03]  /*4d90*/  FADD R40, R39, R40 ;  /* 0x0000002827287221 */ /* 0x000fc60000000000 */
[----:B------:R-:W-:Y:S01]  /*4da0*/  HGMMA.64x64x16.F32 R88, R24, gdesc[UR4].tnspB, R88, gsb0 ;  /* 0x40e0000418587df0 */ /* 0x000fe20008000858 */
[----:B--2---:R-:W-:-:S07]  /*4db0*/  @!P6 FMUL R42, R42, R42 ;  /* 0x0000002a2a2ae220 */ /* 0x004fce0000400000 */
[----:B------:R-:W-:-:S06]  /*4dc0*/  @!P5 FMUL R45, R45, 0.5 ;  /* 0x3f0000002d2dd820 */ /* 0x000fcc0000400000 */
[----:B------:R-:W1:Y:S02]  /*4dd0*/  MUFU.EX2 R45, R45 ;  /* 0x0000002d002d7308 */ /* 0x000e640000000800 */
[----:B-1----:R-:W-:Y:S01]  /*4de0*/  @!P5 FMUL R45, R45, R45 ;  /* 0x0000002d2d2dd220 */ /* 0x002fe20000400000 */
[----:B------:R-:W-:-:S13]  /*4df0*/  FSETP.GEU.AND P5, PT, R120, -126, PT ;  /* 0xc2fc00007800780b */ /* 0x000fda0003fae000 */
        /* <DEDUP_REMOVED lines=38> */
[----:B------:R-:W-:-:S04]  /*5060*/  FADD R46, R41, R46 ;  /* 0x0000002e292e7221 */ /* 0x000fc80000000000 */
[----:B------:R-:W-:Y:S01]  /*5070*/  @!P4 FMUL R125, R125, 0.5 ;  /* 0x3f0000007d7dc820 */ /* 0x000fe20000400000 */
[----:B------:R-:W-:Y:S01]  /*5080*/  FADD R46, R46, R45 ;  /* 0x0000002d2e2e7221 */ /* 0x000fe20000000000 */
[----:B--2---:R-:W-:Y:S01]  /*5090*/  @!P2 FMUL R48, R48, R48 ;  /* 0x000000303030a220 */ /* 0x004fe20000400000 */
[----:B-1----:R-:W-:Y:S01]  /*50a0*/  FFMA R124, R57, UR15, -R19 ;  /* 0x0000000f397c7c23 */ /* 0x002fe20008000813 */
[----:B------:R-:W1:Y:S03]  /*50b0*/  MUFU.EX2 R50, R125 ;  /* 0x0000007d00327308 */ /* 0x000e660000000800 */
[----:B------:R-:W-:Y:S01]  /*50c0*/  F2FP.F16.F32.PACK_AB R27, R48, R47 ;  /* 0x0000002f301b723e */ /* 0x000fe200000000ff */
[----:B------:R-:W-:Y:S01]  /*50d0*/  @!P6 FMUL R123, R123, 0.5 ;  /* 0x3f0000007b7be820 */ /* 0x000fe20000400000 */
[----:B------:R-:W-:Y:S01]  /*50e0*/  FADD R47, R44, R47 ;  /* 0x0000002f2c2f7221 */ /* 0x000fe20000000000 */
[----:B---3--:R-:W-:Y:S01]  /*50f0*/  @!P3 FMUL R49, R49, R49 ;  /* 0x000000313131b220 */ /* 0x008fe20000400000 */
[----:B------:R-:W-:Y:S01]  /*5100*/  WARPGROUP.ARRIVE ;  /* 0x00000000000079c5 */ /* 0x000fe20000000000 */
[----:B------:R-:W-:Y:S01]  /*5110*/  FSETP.GEU.AND P3, PT, R53, -126, PT ;  /* 0xc2fc00003500780b */ /* 0x000fe20003f6e000 */
[----:B------:R-:W-:-:S04]  /*5120*/  FADD R48, R47, R48 ;  /* 0x000000302f307221 */ /* 0x000fc80000000000 */
[----:B------:R-:W-:Y:S01]  /*5130*/  HGMMA.64x64x16.F32 R88, R24, gdesc[UR4].tnspB, R88, gsb0 ;  /* 0x40e0000418587df0 */ /* 0x000fe20008000858 */
[----:B-1----:R-:W-:-:S07]  /*5140*/  @!P4 FMUL R50, R50, R50 ;  /* 0x000000323232c220 */ /* 0x002fce0000400000 */
[----:B------:R-:W-:Y:S01]  /*5150*/  @!P3 FMUL R53, R53, 0.5 ;  /* 0x3f0000003535b820 */ /* 0x000fe20000400000 */
[----:B------:R-:W-:Y:S02]  /*5160*/  WARPGROUP.DEPBAR.LE gsb0, 0x0 ;  /* 0x00008000000079c5 */ /* 0x000fe40000010000 */
[----:B------:R-:W-:Y:S01]  /*5170*/  FFMA R24, R52, UR15, -R19 ;  /* 0x0000000f34187c23 */ /* 0x000fe20008000813 */
[--C-:B------:R-:W-:Y:S01]  /*5180*/  FFMA R26, R54, UR15, -R14.reuse ;  /* 0x0000000f361a7c23 */ /* 0x100fe2000800080e */
[----:B------:R-:W-:Y:S01]  /*5190*/  FFMA R27, R55, UR15, -R14 ;  /* 0x0000000f371b7c23 */ /* 0x000fe2000800080e */
[----:B------:R1:W2:Y:S01]  /*51a0*/  MUFU.EX2 R52, R123 ;  /* 0x0000007b00347308 */ /* 0x0002a20000000800 */
[----:B------:R-:W-:Y:S01]  /*51b0*/  IMAD.MOV.U32 R25, RZ, RZ, 0x40000040 ;  /* 0x40000040ff197424 */ /* 0x000fe200078e00ff */
[----:B------:R-:W-:Y:S02]  /*51c0*/  FSETP.GEU.AND P2, PT, R24, -126, PT ;  /* 0xc2fc00001800780b */ /* 0x000fe40003f4e000 */
[----:B------:R-:W-:-:S02]  /*51d0*/  FSETP.GEU.AND P4, PT, R26, -126, PT ;  /* 0xc2fc00001a00780b */ /* 0x000fc40003f8e000 */
[----:B------:R-:W-:Y:S02]  /*51e0*/  FSETP.GEU.AND P5, PT, R27, -126, PT ;  /* 0xc2fc00001b00780b */ /* 0x000fe40003fae000 */
[----:B------:R-:W3:Y:S01]  /*51f0*/  MUFU.EX2 R54, R53 ;  /* 0x0000003500367308 */ /* 0x000ee20000000800 */
[----:B-1----:R-:W-:Y:S01]  /*5200*/  FFMA R123, R56, UR15, -R19 ;  /* 0x0000000f387b7c23 */ /* 0x002fe20008000813 */
[----:B------:R-:W-:-:S05]  /*5210*/  R2UR UR7, R25 ;  /* 0x00000000190772ca */ /* 0x000fca00000e0000 */
[----:B------:R-:W-:Y:S02]  /*5220*/  @!P2 FMUL R24, R24, 0.5 ;  /* 0x3f0000001818a820 */ /* 0x000fe40000400000 */
[----:B------:R-:W-:Y:S01]  /*5230*/  @!P4 FMUL R26, R26, 0.5 ;  /* 0x3f0000001a1ac820 */ /* 0x000fe20000400000 */
[----:B--2---:R-:W-:Y:S01]  /*5240*/  @!P6 FMUL R52, R52, R52 ;  /* 0x000000343434e220 */ /* 0x004fe20000400000 */
[----:B------:R-:W-:Y:S01]  /*5250*/  @!P5 FMUL R27, R27, 0.5 ;  /* 0x3f0000001b1bd820 */ /* 0x000fe20000400000 */
[----:B------:R1:W2:Y:S01]  /*5260*/  MUFU.EX2 R55, R24 ;  /* 0x0000001800377308 */ /* 0x0002a20000000800 */
[----:B------:R-:W-:Y:S02]  /*5270*/  FSETP.GEU.AND P6, PT, R123, -126, PT ;  /* 0xc2fc00007b00780b */ /* 0x000fe40003fce000 */
[----:B------:R-:W-:Y:S01]  /*5280*/  F2FP.F16.F32.PACK_AB R25, R52, R51 ;  /* 0x000000333419723e */ /* 0x000fe200000000ff */
[----:B------:R-:W-:Y:S01]  /*5290*/  FADD R51, R48, R51 ;  /* 0x0000003330337221 */ /* 0x000fe20000000000 */
[----:B---3--:R-:W-:Y:S01]  /*52a0*/  @!P3 FMUL R54, R54, R54 ;  /* 0x000000363636b220 */ /* 0x008fe20000400000 */
[----:B------:R-:W-:-:S02]  /*52b0*/  FSETP.GEU.AND P3, PT, R120, -126, PT ;  /* 0xc2fc00007800780b */ /* 0x000fc40003f6e000 */
[----:B------:R3:W4:Y:S01]  /*52c0*/  MUFU.EX2 R56, R26 ;  /* 0x0000001a00387308 */ /* 0x0007220000000800 */
[----:B-1----:R-:W-:Y:S01]  /*52d0*/  IADD3 R24, R122, 0x180, RZ ;  /* 0x000001807a187810 */ /* 0x002fe20007ffe0ff */
[----:B------:R-:W-:-:S03]  /*52e0*/  FADD R51, R51, R52 ;  /* 0x0000003433337221 */ /* 0x000fc60000000000 */
[----:B------:R-:W-:Y:S01]  /*52f0*/  R2UR UR6, R24 ;  /* 0x00000000180672ca */ /* 0x000fe200000e0000 */
[----:B------:R-:W-:Y:S01]  /*5300*/  @!P6 FMUL R123, R123, 0.5 ;  /* 0x3f0000007b7be820 */ /* 0x000fe20000400000 */
[----:B------:R-:W-:Y:S01]  /*5310*/  F2FP.F16.F32.PACK_AB R24, R50, R49 ;  /* 0x000000313218723e */ /* 0x000fe200000000ff */
[----:B------:R-:W1:Y:S01]  /*5320*/  MUFU.EX2 R57, R27 ;  /* 0x0000001b00397308 */ /* 0x000e620000000800 */
[----:B--2---:R-:W-:Y:S01]  /*5330*/  @!P2 FMUL R55, R55, R55 ;  /* 0x000000373737a220 */ /* 0x004fe20000400000 */
[----:B------:R-:W-:Y:S01]  /*5340*/  FSETP.GEU.AND P2, PT, R124, -126, PT ;  /* 0xc2fc00007c00780b */ /* 0x000fe20003f4e000 */
[----:B------:R-:W-:Y:S01]  /*5350*/  @!P3 FMUL R120, R120, 0.5 ;  /* 0x3f0000007878b820 */ /* 0x000fe20000400000 */
[----:B------:R-:W-:Y:S02]  /*5360*/  FADD R49, R46, R49 ;  /* 0x000000312e317221 */ /* 0x000fe40000000000 */
[----:B---3--:R-:W-:Y:S02]  /*5370*/  F2FP.F16.F32.PACK_AB R26, R54, R55 ;  /* 0x00000037361a723e */ /* 0x008fe400000000ff */
[----:B------:R2:W3:Y:S01]  /*5380*/  MUFU.EX2 R58, R123 ;  /* 0x0000007b003a7308 */ /* 0x0004e20000000800 */
[----:B----4-:R-:W-:Y:S01]  /*5390*/  @!P4 FMUL R56, R56, R56 ;  /* 0x000000383838c220 */ /* 0x010fe20000400000 */
[----:B------:R-:W-:Y:S01]  /*53a0*/  FSETP.GEU.AND P4, PT, R59, -126, PT ;  /* 0xc2fc00003b00780b */ /* 0x000fe20003f8e000 */
[----:B------:R-:W-:-:S04]  /*53b0*/  FADD R50, R49, R50 ;  /* 0x0000003231327221 */ /* 0x000fc80000000000 */
[----:B------:R-:W-:Y:S01]  /*53c0*/  @!P2 FMUL R124, R124, 0.5 ;  /* 0x3f0000007c7ca820 */ /* 0x000fe20000400000 */
[----:B------:R-:W4:Y:S01]  /*53d0*/  MUFU.EX2 R120, R120 ;  /* 0x0000007800787308 */ /* 0x000f220000000800 */
[----:B-1----:R-:W-:Y:S01]  /*53e0*/  @!P5 FMUL R57, R57, R57 ;  /* 0x000000393939d220 */ /* 0x002fe20000400000 */
[----:B--2---:R-:W-:Y:S01]  /*53f0*/  MOV R123, 0x40000040 ;  /* 0x40000040007b7802 */ /* 0x004fe20000000f00 */
[----:B------:R-:W-:-:S03]  /*5400*/  FADD R55, R50, R55 ;  /* 0x0000003732377221 */ /* 0x000fc60000000000 */
[----:B------:R-:W-:Y:S01]  /*5410*/  F2FP.F16.F32.PACK_AB R27, R57, R56 ;  /* 0x00000038391b723e */ /* 0x000fe200000000ff */
[----:B------:R-:W-:Y:S01]  /*5420*/  @!P4 FMUL R59, R59, 0.5 ;  /* 0x3f0000003b3bc820 */ /* 0x000fe20000400000 */
[----:B------:R-:W1:Y:S01]  /*5430*/  MUFU.EX2 R53, R124 ;  /* 0x0000007c00357308 */ /* 0x000e620000000800 */
[----:B---3--:R-:W-:Y:S01]  /*5440*/  @!P6 FMUL R58, R58, R58 ;  /* 0x0000003a3a3ae220 */ /* 0x008fe20000400000 */
[----:B------:R-:W-:Y:S01]  /*5450*/  WARPGROUP.ARRIVE ;  /* 0x00000000000079c5 */ /* 0x000fe20000000000 */
[----:B------:R-:W-:Y:S01]  /*5460*/  FADD R56, R51, R56 ;  /* 0x0000003833387221 */ /* 0x000fe20000000000 */
[----:B------:R-:W-:-:S03]  /*5470*/  FADD R55, R55, R54 ;  /* 0x0000003637377221 */ /* 0x000fc60000000000 */
[----:B------:R-:W-:Y:S01]  /*5480*/  FADD R57, R56, R57 ;  /* 0x0000003938397221 */ /* 0x000fe20000000000 */
[----:B------:R-:W-:Y:S01]  /*5490*/  HGMMA.64x64x16.F32 R88, R24, gdesc[UR4].tnspB, R88, gsb0 ;  /* 0x40e0000418587df0 */ /* 0x000fe20008000858 */
[----:B----4-:R-:W-:Y:S01]  /*54a0*/  @!P3 FMUL R120, R120, R120 ;  /* 0x000000787878b220 */ /* 0x010fe20000400000 */
[----:B------:R-:W-:Y:S01]  /*54b0*/  FSETP.GEU.AND P3, PT, R63, -126, PT ;  /* 0xc2fc00003f00780b */ /* 0x000fe20003f6e000 */
[----:B------:R-:W2:Y:S01]  /*54c0*/  MUFU.EX2 R59, R59 ;  /* 0x0000003b003b7308 */ /* 0x000ea20000000800 */
[----:B-1----:R-:W-:Y:S01]  /*54d0*/  @!P2 FMUL R53, R53, R53 ;  /* 0x000000353535a220 */ /* 0x002fe20000400000 */
[----:B------:R-:W-:-:S10]  /*54e0*/  FSETP.GEU.AND P2, PT, R62, -126, PT ;  /* 0xc2fc00003e00780b */ /* 0x000fd40003f4e000 */
[----:B------:R-:W-:Y:S01]  /*54f0*/  @!P3 FMUL R63, R63, 0.5 ;  /* 0x3f0000003f3fb820 */ /* 0x000fe20000400000 */
[----:B--2---:R-:W-:-:S05]  /*5500*/  @!P4 FMUL R59, R59, R59 ;  /* 0x0000003b3b3bc220 */ /* 0x004fca0000400000 */
[----:B------:R-:W1:Y:S01]  /*5510*/  MUFU.EX2 R63, R63 ;  /* 0x0000003f003f7308 */ /* 0x000e620000000800 */
[----:B------:R-:W-:Y:S01]  /*5520*/  FSETP.GEU.AND P4, PT, R64, -126, PT ;  /* 0xc2fc00004000780b */ /* 0x000fe20003f8e000 */
[----:B------:R-:W-:-:S06]  /*5530*/  @!P2 FMUL R62, R62, 0.5 ;  /* 0x3f0000003e3ea820 */ /* 0x000fcc0000400000 */
[----:B------:R-:W2:Y:S06]  /*5540*/  MUFU.EX2 R62, R62 ;  /* 0x0000003e003e7308 */ /* 0x000eac0000000800 */
[----:B------:R-:W-:Y:S01]  /*5550*/  @!P4 FMUL R64, R64, 0.5 ;  /* 0x3f0000004040c820 */ /* 0x000fe20000400000 */
[----:B-1----:R-:W-:-:S05]  /*5560*/  @!P3 FMUL R63, R63, R63 ;  /* 0x0000003f3f3fb220 */ /* 0x002fca0000400000 */
[----:B------:R-:W1:Y:S01]  /*5570*/  MUFU.EX2 R64, R64 ;  /* 0x0000004000407308 */ /* 0x000e620000000800 */
[----:B--2---:R-:W-:Y:S01]  /*5580*/  @!P2 FMUL R62, R62, R62 ;  /* 0x0000003e3e3ea220 */ /* 0x004fe20000400000 */
[----:B------:R-:W-:Y:S01]  /*5590*/  FSETP.GEU.AND P2, PT, R67, -126, PT ;  /* 0xc2fc00004300780b */ /* 0x000fe20003f4e000 */
[----:B-1----:R-:W-:-:S12]  /*55a0*/  @!P4 FMUL R64, R64, R64 ;  /* 0x000000404040c220 */ /* 0x002fd80000400000 */
[----:B------:R-:W-:-:S06]  /*55b0*/  @!P2 FMUL R67, R67, 0.5 ;  /* 0x3f0000004343a820 */ /* 0x000fcc0000400000 */
[----:B------:R-:W1:Y:S01]  /*55c0*/  MUFU.EX2 R67, R67 ;  /* 0x0000004300437308 */ /* 0x000e620000000800 */
[----:B------:R-:W-:Y:S02]  /*55d0*/  WARPGROUP.DEPBAR.LE gsb0, 0x0 ;  /* 0x00008000000079c5 */ /* 0x000fe40000010000 */
[--C-:B------:R-:W-:Y:S01]  /*55e0*/  FFMA R24, R60, UR15, -R19.reuse ;  /* 0x0000000f3c187c23 */ /* 0x100fe20008000813 */
[----:B------:R-:W-:Y:S01]  /*55f0*/  FFMA R60, R61, UR15, -R19 ;  /* 0x0000000f3d3c7c23 */ /* 0x000fe20008000813 */
[----:B------:R-:W-:Y:S01]  /*5600*/  MOV R25, 0x40000040 ;  /* 0x4000004000197802 */ /* 0x000fe20000000f00 */
[----:B-1----:R-:W-:Y:S01]  /*5610*/  @!P2 FMUL R67, R67, R67 ;  /* 0x000000434343a220 */ /* 0x002fe20000400000 */
[----:B------:R-:W-:Y:S02]  /*5620*/  F2FP.F16.F32.PACK_AB R27, R63, R62 ;  /* 0x0000003e3f1b723e */ /* 0x000fe400000000ff */
[----:B------:R-:W-:Y:S02]  /*5630*/  FSETP.GEU.AND P6, PT, R60, -126, PT ;  /* 0xc2fc00003c00780b */ /* 0x000fe40003fce000 */
[----:B------:R-:W-:-:S02]  /*5640*/  FSETP.GEU.AND P5, PT, R24, -126, PT ;  /* 0xc2fc00001800780b */ /* 0x000fc40003fae000 */
[----:B------:R-:W-:Y:S02]  /*5650*/  R2UR UR7, R25 ;  /* 0x00000000190772ca */ /* 0x000fe400000e0000 */
[----:B------:R-:W-:Y:S01]  /*5660*/  F2FP.F16.F32.PACK_AB R25, R59, R120 ;  /* 0x000000783b19723e */ /* 0x000fe200000000ff */
[----:B------:R-:W-:Y:S01]  /*5670*/  FADD R120, R57, R120 ;  /* 0x0000007839787221 */ /* 0x000fe20000000000 */
[----:B------:R-:W-:-:S03]  /*5680*/  FSETP.GEU.AND P2, PT, R72, -126, PT ;  /* 0xc2fc00004800780b */ /* 0x000fc60003f4e000 */
[----:B------:R-:W-:Y:S02]  /*5690*/  FADD R59, R120, R59 ;  /* 0x0000003b783b7221 */ /* 0x000fe40000000000 */
[----:B------:R-:W-:Y:S02]  /*56a0*/  @!P6 FMUL R60, R60, 0.5 ;  /* 0x3f0000003c3ce820 */ /* 0x000fe40000400000 */
[----:B------:R-:W-:Y:S01]  /*56b0*/  @!P5 FMUL R24, R24, 0.5 ;  /* 0x3f0000001818d820 */ /* 0x000fe20000400000 */
[----:B------:R-:W-:-:S03]  /*56c0*/  FADD R62, R59, R62 ;  /* 0x0000003e3b3e7221 */ /* 0x000fc60000000000 */
[----:B------:R1:W2:Y:S01]  /*56d0*/  MUFU.EX2 R61, R24 ;  /* 0x00000018003d7308 */ /* 0x0002a20000000800 */
[----:B------:R-:W-:Y:S01]  /*56e0*/  FADD R63, R62, R63 ;  /* 0x0000003f3e3f7221 */ /* 0x000fe20000000000 */
[----:B------:R-:W-:-:S06]  /*56f0*/  @!P2 FMUL R72, R72, 0.5 ;  /* 0x3f0000004848a820 */ /* 0x000fcc0000400000 */
[----:B------:R-:W3:Y:S01]  /*5700*/  MUFU.EX2 R60, R60 ;  /* 0x0000003c003c7308 */ /* 0x000ee20000000800 */
[----:B-1----:R-:W-:-:S04]  /*5710*/  IADD3 R24, R122, 0x200, RZ ;  /* 0x000002007a187810 */ /* 0x002fc80007ffe0ff */
[----:B------:R-:W-:Y:S02]  /*5720*/  R2UR UR6, R24 ;  /* 0x00000000180672ca */ /* 0x000fe400000e0000 */
[----:B------:R-:W-:Y:S01]  /*5730*/  F2FP.F16.F32.PACK_AB R24, R53, R58 ;  /* 0x0000003a3518723e */ /* 0x000fe200000000ff */
[----:B------:R-:W1:Y:S01]  /*5740*/  MUFU.EX2 R72, R72 ;  /* 0x0000004800487308 */ /* 0x000e620000000800 */
[----:B--2---:R-:W-:Y:S01]  /*5750*/  @!P5 FMUL R61, R61, R61 ;  /* 0x0000003d3d3dd220 */ /* 0x004fe20000400000 */
[----:B------:R-:W-:Y:S01]  /*5760*/  FSETP.GEU.AND P5, PT, R65, -126, PT ;  /* 0xc2fc00004100780b */ /* 0x000fe20003fae000 */
[----:B------:R-:W-:-:S04]  /*5770*/  FADD R58, R55, R58 ;  /* 0x0000003a373a7221 */ /* 0x000fc80000000000 */
[----:B------:R-:W-:Y:S01]  /*5780*/  FADD R58, R58, R53 ;  /* 0x000000353a3a7221 */ /* 0x000fe20000000000 */
[----:B---3--:R-:W-:Y:S01]  /*5790*/  @!P6 FMUL R60, R60, R60 ;  /* 0x0000003c3c3ce220 */ /* 0x008fe20000400000 */
[----:B------:R-:W-:-:S04]  /*57a0*/  FSETP.GEU.AND P6, PT, R66, -126, PT ;  /* 0xc2fc00004200780b */ /* 0x000fc80003fce000 */
[----:B------:R-:W-:Y:S02]  /*57b0*/  F2FP.F16.F32.PACK_AB R26, R60, R61 ;  /* 0x0000003d3c1a723e */ /* 0x000fe400000000ff */
[----:B------:R-:W-:Y:S01]  /*57c0*/  @!P5 FMUL R65, R65, 0.5 ;  /* 0x3f0000004141d820 */ /* 0x000fe20000400000 */
[----:B------:R-:W-:Y:S01]  /*57d0*/  FADD R61, R58, R61 ;  /* 0x0000003d3a3d7221 */ /* 0x000fe20000000000 */
[----:B-1----:R-:W-:Y:S01]  /*57e0*/  @!P2 FMUL R72, R72, R72 ;  /* 0x000000484848a220 */ /* 0x002fe20000400000 */
[----:B------:R-:W-:Y:S01]  /*57f0*/  WARPGROUP.ARRIVE ;  /* 0x00000000000079c5 */ /* 0x000fe20000000000 */
[----:B------:R-:W-:Y:S01]  /*5800*/  FSETP.GEU.AND P2, PT, R77, -126, PT ;  /* 0xc2fc00004d00780b */ /* 0x000fe20003f4e000 */
[----:B------:R-:W-:Y:S01]  /*5810*/  FADD R61, R61, R60 ;  /* 0x0000003c3d3d7221 */ /* 0x000fe20000000000 */
[----:B------:R-:W1:Y:S01]  /*5820*/  MUFU.EX2 R65, R65 ;  /* 0x0000004100417308 */ /* 0x000e620000000800 */
[----:B------:R-:W-:Y:S02]  /*5830*/  @!P6 FMUL R66, R66, 0.5 ;  /* 0x3f0000004242e820 */ /* 0x000fe40000400000 */
[----:B------:R-:W-:Y:S05]  /*5840*/  HGMMA.64x64x16.F32 R88, R24, gdesc[UR4].tnspB, R88, gsb0 ;  /* 0x40e0000418587df0 */ /* 0x000fea0008000858 */
[----:B------:R-:W2:Y:S03]  /*5850*/  MUFU.EX2 R66, R66 ;  /* 0x0000004200427308 */ /* 0x000ea60000000800 */
[----:B------:R-:W-:Y:S01]  /*5860*/  @!P2 FMUL R77, R77, 0.5 ;  /* 0x3f0000004d4da820 */ /* 0x000fe20000400000 */
[----:B-1----:R-:W-:Y:S01]  /*5870*/  @!P5 FMUL R65, R65, R65 ;  /* 0x000000414141d220 */ /* 0x002fe20000400000 */
[----:B------:R-:W-:-:S04]  /*5880*/  FSETP.GEU.AND P5, PT, R70, -126, PT ;  /* 0xc2fc00004600780b */ /* 0x000fc80003fae000 */
[----:B------:R-:W1:Y:S01]  /*5890*/  MUFU.EX2 R77, R77 ;  /* 0x0000004d004d7308 */ /* 0x000e620000000800 */
[----:B--2---:R-:W-:Y:S01]  /*58a0*/  @!P6 FMUL R66, R66, R66 ;  /* 0x000000424242e220 */ /* 0x004fe20000400000 */
[----:B------:R-:W-:-:S07]  /*58b0*/  FSETP.GEU.AND P6, PT, R71, -126, PT ;  /* 0xc2fc00004700780b */ /* 0x000fce0003fce000 */
[----:B------:R-:W-:Y:S01]  /*58c0*/  @!P5 FMUL R70, R70, 0.5 ;  /* 0x3f0000004646d820 */ /* 0x000fe20000400000 */
[----:B-1----:R-:W-:-:S05]  /*58d0*/  @!P2 FMUL R77, R77, R77 ;  /* 0x0000004d4d4da220 */ /* 0x002fca0000400000 */
[----:B------:R-:W1:Y:S01]  /*58e0*/  MUFU.EX2 R70, R70 ;  /* 0x0000004600467308 */ /* 0x000e620000000800 */
[----:B------:R-:W-:Y:S01]  /*58f0*/  FSETP.GEU.AND P2, PT, R82, -126, PT ;  /* 0xc2fc00005200780b */ /* 0x000fe20003f4e000 */
[----:B------:R-:W-:-:S06]  /*5900*/  @!P6 FMUL R71, R71, 0.5 ;  /* 0x3f0000004747e820 */ /* 0x000fcc0000400000 */
[----:B------:R-:W2:Y:S06]  /*5910*/  MUFU.EX2 R71, R71 ;  /* 0x0000004700477308 */ /* 0x000eac0000000800 */
[----:B------:R-:W-:Y:S01]  /*5920*/  @!P2 FMUL R82, R82, 0.5 ;  /* 0x3f0000005252a820 */ /* 0x000fe20000400000 */
[----:B-1----:R-:W-:Y:S01]  /*5930*/  @!P5 FMUL R70, R70, R70 ;  /* 0x000000464646d220 */ /* 0x002fe20000400000 */
[----:B------:R-:W-:Y:S01]  /*5940*/  FSETP.GEU.AND P5, PT, R75, -126, PT ;  /* 0xc2fc00004b00780b */ /* 0x000fe20003fae000 */
[----:B--2---:R-:W-:Y:S01]  /*5950*/  @!P6 FMUL R71, R71, R71 ;  /* 0x000000474747e220 */ /* 0x004fe20000400000 */
[----:B------:R-:W-:-:S11]  /*5960*/  FSETP.GEU.AND P6, PT, R76, -126, PT ;  /* 0xc2fc00004c00780b */ /* 0x000fd60003fce000 */
[----:B------:R-:W-:-:S06]  /*5970*/  @!P5 FMUL R75, R75, 0.5 ;  /* 0x3f0000004b4bd820 */ /* 0x000fcc0000400000 */
[----:B------:R-:W1:Y:S01]  /*5980*/  MUFU.EX2 R75, R75 ;  /* 0x0000004b004b7308 */ /* 0x000e620000000800 */
[----:B------:R-:W-:Y:S01]  /*5990*/  @!P6 FMUL R76, R76, 0.5 ;  /* 0x3f0000004c4ce820 */ /* 0x000fe20000400000 */
[----:B------:R-:W-:Y:S02]  /*59a0*/  WARPGROUP.DEPBAR.LE gsb0, 0x0 ;  /* 0x00008000000079c5 */ /* 0x000fe40000010000 */
[--C-:B------:R-:W-:Y:S01]  /*59b0*/  FFMA R24, R68, UR15, -R19.reuse ;  /* 0x0000000f44187c23 */ /* 0x100fe20008000813 */
[----:B------:R-:W-:Y:S01]  /*59c0*/  FFMA R68, R69, UR15, -R19 ;  /* 0x0000000f45447c23 */ /* 0x000fe20008000813 */
[----:B------:R-:W-:Y:S02]  /*59d0*/  MOV R25, 0x40000040 ;  /* 0x4000004000197802 */ /* 0x000fe40000000f00 */
[----:B------:R-:W2:Y:S01]  /*59e0*/  MUFU.EX2 R76, R76 ;  /* 0x0000004c004c7308 */ /* 0x000ea20000000800 */
[----:B------:R-:W-:Y:S02]  /*59f0*/  F2FP.F16.F32.PACK_AB R27, R71, R70 ;  /* 0x00000046471b723e */ /* 0x000fe400000000ff */
[----:B------:R-:W-:-:S02]  /*5a00*/  FSETP.GEU.AND P4, PT, R68, -126, PT ;  /* 0xc2fc00004400780b */ /* 0x000fc40003f8e000 */
[----:B------:R-:W-:Y:S01]  /*5a10*/  FSETP.GEU.AND P3, PT, R24, -126, PT ;  /* 0xc2fc00001800780b */ /* 0x000fe20003f6e000 */
[----:B-1----:R-:W-:Y:S01]  /*5a20*/  @!P5 FMUL R75, R75, R75 ;  /* 0x0000004b4b4bd220 */ /* 0x002fe20000400000 */
[----:B------:R-:W-:Y:S02]  /*5a30*/  R2UR UR7, R25 ;  /* 0x00000000190772ca */ /* 0x000fe400000e0000 */
[----:B------:R-:W-:Y:S01]  /*5a40*/  F2FP.F16.F32.PACK_AB R25, R67, R66 ;  /* 0x000000424319723e */ /* 0x000fe200000000ff */
[----:B------:R-:W-:Y:S01]  /*5a50*/  FADD R66, R63, R66 ;  /* 0x000000423f427221 */ /* 0x000fe20000000000 */
[----:B------:R-:W-:-:S03]  /*5a60*/  FSETP.GEU.AND P5, PT, R80, -126, PT ;  /* 0xc2fc00005000780b */ /* 0x000fc60003fae000 */
[----:B------:R-:W-:Y:S02]  /*5a70*/  FADD R67, R66, R67 ;  /* 0x0000004342437221 */ /* 0x000fe40000000000 */
[----:B------:R-:W-:Y:S01]  /*5a80*/  @!P4 FMUL R68, R68, 0.5 ;  /* 0x3f0000004444c820 */ /* 0x000fe20000400000 */
[----:B--2---:R-:W-:Y:S01]  /*5a90*/  @!P6 FMUL R76, R76, R76 ;  /* 0x0000004c4c4ce220 */ /* 0x004fe20000400000 */
[----:B------:R-:W-:Y:S01]  /*5aa0*/  @!P3 FMUL R24, R24, 0.5 ;  /* 0x3f0000001818b820 */ /* 0x000fe20000400000 */
[----:B------:R-:W-:Y:S01]  /*5ab0*/  FSETP.GEU.AND P6, PT, R81, -126, PT ;  /* 0xc2fc00005100780b */ /* 0x000fe20003fce000 */
[----:B------:R-:W-:Y:S02]  /*5ac0*/  FADD R70, R67, R70 ;  /* 0x0000004643467221 */ /* 0x000fe40000000000 */
[----:B------:R1:W2:Y:S02]  /*5ad0*/  MUFU.EX2 R69, R24 ;  /* 0x0000001800457308 */ /* 0x0002a40000000800 */
[----:B------:R-:W-:Y:S01]  /*5ae0*/  @!P5 FMUL R80, R80, 0.5 ;  /* 0x3f0000005050d820 */ /* 0x000fe20000400000 */
[----:B------:R-:W-:-:S05]  /*5af0*/  FADD R71, R70, R71 ;  /* 0x0000004746477221 */ /* 0x000fca0000000000 */
[----:B------:R-:W3:Y:S01]  /*5b00*/  MUFU.EX2 R68, R68 ;  /* 0x0000004400447308 */ /* 0x000ee20000000800 */
[C---:B-1----:R-:W-:Y:S01]  /*5b10*/  IADD3 R24, R122.reuse, 0x280, RZ ;  /* 0x000002807a187810 */ /* 0x042fe20007ffe0ff */
[----:B------:R-:W-:Y:S01]  /*5b20*/  @!P6 FMUL R81, R81, 0.5 ;  /* 0x3f0000005151e820 */ /* 0x000fe20000400000 */
[----:B------:R-:W-:Y:S02]  /*5b30*/  IADD3 R122, R122, 0x380, RZ ;  /* 0x000003807a7a7810 */ /* 0x000fe40007ffe0ff */
        /* <DEDUP_REMOVED lines=18> */
[----:B------:R-:W-:Y:S01]  /*5c60*/  HGMMA.64x64x16.F32 R88, R24, gdesc[UR4].tnspB, R88, gsb0 ;  /* 0x40e0000418587df0 */ /* 0x000fe20008000858 */
[----:B------:R-:W-:-:S02]  /*5c70*/  R2UR UR6, R20 ;  /* 0x00000000140672ca */ /* 0x000fc400000e0000 */
[----:B------:R-:W-:Y:S02]  /*5c80*/  R2UR UR7, R21 ;  /* 0x00000000150772ca */ /* 0x000fe400000e0000 */
[----:B------:R-:W2:Y:S03]  /*5c90*/  MUFU.EX2 R74, R74 ;  /* 0x0000004a004a7308 */ /* 0x000ea60000000800 */
[----:B------:R-:W-:-:S05]  /*5ca0*/  @!P5 FMUL R23, R23, 0.5 ;  /* 0x3f0000001717d820 */ /* 0x000fca0000400000 */
[----:B------:R-:W3:Y:S01]  /*5cb0*/  MUFU.EX2 R20, R82 ;  /* 0x0000005200147308 */ /* 0x000ee20000000800 */
[----:B-1----:R-:W-:Y:S01]  /*5cc0*/  @!P3 FMUL R73, R73, R73 ;  /* 0x000000494949b220 */ /* 0x002fe20000400000 */
[----:B------:R-:W-:-:S06]  /*5cd0*/  FSETP.GEU.AND P3, PT, R78, -126, PT ;  /* 0xc2fc00004e00780b */ /* 0x000fcc0003f6e000 */
        /* <DEDUP_REMOVED lines=13> */
[----:B--2---:R-:W-:-:S06]  /*5db0*/  @!P5 FMUL R23, R23, R23 ;  /* 0x000000171717d220 */ /* 0x004fcc0000400000 */
[----:B------:R-:W-:Y:S01]  /*5dc0*/  @!P6 FMUL R86, R86, 0.5 ;  /* 0x3f0000005656e820 */ /* 0x000fe20000400000 */
[----:B------:R-:W2:Y:S01]  /*5dd0*/  MUFU.EX2 R29, R29 ;  /* 0x0000001d001d7308 */ /* 0x000ea20000000800 */
[----:B---3--:R-:W-:Y:S01]  /*5de0*/  @!P3 FMUL R17, R17, R17 ;  /* 0x000000111111b220 */ /* 0x008fe20000400000 */
[----:B------:R-:W-:-:S06]  /*5df0*/  FSETP.GEU.AND P3, PT, R83, -126, PT ;  /* 0xc2fc00005300780b */ /* 0x000fcc0003f6e000 */
[----:B------:R-:W3:Y:S01]  /*5e00*/  MUFU.EX2 R14, R86 ;  /* 0x00000056000e7308 */ /* 0x000ee20000000800 */
[----:B-1----:R-:W-:Y:S01]  /*5e10*/  @!P4 FMUL R18, R18, R18 ;  /* 0x000000121212c220 */ /* 0x002fe20000400000 */
[----:B------:R-:W-:-:S05]  /*5e20*/  FSETP.GEU.AND P4, PT, R22, -126, PT ;  /* 0xc2fc00001600780b */ /* 0x000fca0003f8e000 */
[----:B------:R-:W-:Y:S01]  /*5e30*/  @!P3 FMUL R83, R83, 0.5 ;  /* 0x3f0000005353b820 */ /* 0x000fe20000400000 */
[----:B--2---:R-:W-:Y:S01]  /*5e40*/  @!P2 FMUL R29, R29, R29 ;  /* 0x0000001d1d1da220 */ /* 0x004fe20000400000 */
[----:B------:R-:W-:Y:S02]  /*5e50*/  ISETP.NE.AND P2, PT, R12, 0x4, PT ;  /* 0x000000040c00780c */ /* 0x000fe40003f45270 */
[----:B------:R-:W1:Y:S04]  /*5e60*/  MUFU.EX2 R19, R83 ;  /* 0x0000005300137308 */ /* 0x000e680000000800 */
[----:B------:R-:W-:Y:S01]  /*5e70*/  @!P4 FMUL R22, R22, 0.5 ;  /* 0x3f0000001616c820 */ /* 0x000fe20000400000 */
[----:B------:R-:W-:Y:S02]  /*5e80*/  WARPGROUP.DEPBAR.LE gsb0, 0x0 ;  /* 0x00008000000079c5 */ /* 0x000fe40000010000 */
[----:B------:R-:W-:Y:S01]  /*5e90*/  F2FP.F16.F32.PACK_AB R24, R73, R72 ;  /* 0x000000484918723e */ /* 0x000fe200000000ff */
[----:B---3--:R-:W-:Y:S01]  /*5ea0*/  @!P6 FMUL R14, R14, R14 ;  /* 0x0000000e0e0ee220 */ /* 0x008fe20000400000 */
[----:B------:R-:W-:Y:S01]  /*5eb0*/  F2FP.F16.F32.PACK_AB R25, R75, R74 ;  /* 0x0000004a4b19723e */ /* 0x000fe200000000ff */
[----:B------:R-:W2:Y:S01]  /*5ec0*/  MUFU.EX2 R22, R22 ;  /* 0x0000001600167308 */ /* 0x000ea20000000800 */
[----:B------:R-:W-:Y:S01]  /*5ed0*/  F2FP.F16.F32.PACK_AB R26, R77, R76 ;  /* 0x0000004c4d1a723e */ /* 0x000fe200000000ff */
[----:B------:R-:W-:Y:S01]  /*5ee0*/  FADD R72, R69, R72 ;  /* 0x0000004845487221 */ /* 0x000fe20000000000 */
[----:B------:R-:W-:Y:S01]  /*5ef0*/  F2FP.F16.F32.PACK_AB R27, R18, R17 ;  /* 0x00000011121b723e */ /* 0x000fe200000000ff */
[----:B------:R-:W-:Y:S01]  /*5f00*/  FADD R74, R71, R74 ;  /* 0x0000004a474a7221 */ /* 0x000fe20000000000 */
[----:B-1----:R-:W-:-:S02]  /*5f10*/  @!P3 FMUL R19, R19, R19 ;  /* 0x000000131313b220 */ /* 0x002fc40000400000 */
[----:B------:R-:W-:Y:S01]  /*5f20*/  WARPGROUP.ARRIVE ;  /* 0x00000000000079c5 */ /* 0x000fe20000000000 */
[----:B------:R-:W-:Y:S01]  /*5f30*/  FADD R73, R72, R73 ;  /* 0x0000004948497221 */ /* 0x000fe20000000000 */
[----:B------:R-:W-:-:S03]  /*5f40*/  FADD R74, R74, R75 ;  /* 0x0000004b4a4a7221 */ /* 0x000fc60000000000 */
[----:B------:R-:W-:Y:S01]  /*5f50*/  FADD R76, R73, R76 ;  /* 0x0000004c494c7221 */ /* 0x000fe20000000000 */
[----:B------:R-:W-:Y:S01]  /*5f60*/  HGMMA.64x64x16.F32 R88, R24, gdesc[UR4].tnspB, R88, gsb0 ;  /* 0x40e0000418587df0 */ /* 0x000fe20008000858 */
[----:B------:R-:W-:Y:S01]  /*5f70*/  R2UR UR6, R122 ;  /* 0x000000007a0672ca */ /* 0x000fe200000e0000 */
[----:B------:R-:W-:Y:S01]  /*5f80*/  FADD R17, R74, R17 ;  /* 0x000000114a117221 */ /* 0x000fe20000000000 */
[----:B------:R-:W-:Y:S01]  /*5f90*/  R2UR UR7, R123 ;  /* 0x000000007b0772ca */ /* 0x000fe200000e0000 */
[----:B--2---:R-:W-:Y:S01]  /*5fa0*/  @!P4 FMUL R22, R22, R22 ;  /* 0x000000161616c220 */ /* 0x004fe20000400000 */
[----:B------:R-:W-:Y:S01]  /*5fb0*/  FADD R77, R76, R77 ;  /* 0x0000004d4c4d7221 */ /* 0x000fe20000000000 */
[----:B------:R-:W-:Y:S01]  /*5fc0*/  FADD R17, R17, R18 ;  /* 0x0000001211117221 */ /* 0x000fe20000000000 */
        /* <DEDUP_REMOVED lines=8> */
[----:B------:R-:W-:-:S02]  /*6050*/  FADD R19, R20, R19 ;  /* 0x0000001314137221 */ /* 0x000fc40000000000 */
[----:B------:R-:W-:Y:S01]  /*6060*/  FADD R18, R21, R22 ;  /* 0x0000001615127221 */ /* 0x000fe20000000000 */
[----:B------:R-:W-:Y:S01]  /*6070*/  WARPGROUP.ARRIVE ;  /* 0x00000000000079c5 */ /* 0x000fe20000000000 */
[----:B------:R-:W-:Y:S02]  /*6080*/  FADD R14, R19, R14 ;  /* 0x0000000e130e7221 */ /* 0x000fe40000000000 */
[----:B------:R-:W-:Y:S02]  /*6090*/  FADD R18, R18, R23 ;  /* 0x0000001712127221 */ /* 0x000fe40000000000 */
[----:B------:R-:W-:Y:S01]  /*60a0*/  FADD R17, R14, R29 ;  /* 0x0000001d0e117221 */ /* 0x000fe20000000000 */
[----:B------:R-:W-:Y:S03]  /*60b0*/  HGMMA.64x64x16.F32 R88, R24, gdesc[UR4].tnspB, R88, gsb0 ;  /* 0x40e0000418587df0 */ /* 0x000fe60008000858 */
[----:B------:R-:W-:-:S02]  /*60c0*/  WARPGROUP.DEPBAR.LE gsb0, 0x0 ;  /* 0x00008000000079c5 */ /* 0x000fc40000010000 */
[----:B------:R-:W-:-:S04]  /*60d0*/  SEL R24, R12, RZ, P2 ;  /* 0x000000ff0c187207 */ /* 0x000fc80001000000 */
[----:B------:R-:W-:-:S04]  /*60e0*/  LEA R12, R24, R15, 0x3 ;  /* 0x0000000f180c7211 */ /* 0x000fc800078e18ff */
[----:B------:R-:W-:-:S04]  /*60f0*/  PRMT R12, RZ, 0x654, R12 ;  /* 0x00000654ff0c7816 */ /* 0x000fc8000000000c */
[----:B------:R1:W-:Y:S01]  /*6100*/  SYNCS.ARRIVE.TRANS64.RED.A1T0 RZ, [R12+URZ], RZ ;  /* 0x000000ff0cff79a7 */ /* 0x0003e2000810043f */
[----:B------:R-:W-:Y:S05]  /*6110*/  @P1 BRA `(.L_x_32) ;  /* 0x0000000000981947 */ /* 0x000fea0003800000 */
[----:B------:R-:W-:Y:S01]  /*6120*/  ISETP.LT.OR P1, PT, R7, 0x1, !P0 ;  /* 0x000000010700780c */ /* 0x000fe20004721670 */
[----:B------:R-:W-:-:S12]  /*6130*/  BSSY B0, `(.L_x_33) ;  /* 0x0000023000007945 */ /* 0x000fd80003800000 */
[----:B------:R-:W-:Y:S05]  /*6140*/  @P1 BRA `(.L_x_34) ;  /* 0x0000000000841947 */ /* 0x000fea0003800000 */
[----:B-1----:R-:W-:Y:S02]  /*6150*/  LEA R12, R5, R2, 0x3 ;  /* 0x00000002050c7211 */ /* 0x002fe400078e18ff */
[----:B------:R-:W-:Y:S02]  /*6160*/  SHF.L.U32 R19, R6, 0x1f, RZ ;  /* 0x0000001f06137819 */ /* 0x000fe400000006ff */
[----:B------:R-:W-:Y:S02]  /*6170*/  ISETP.NE.AND P2, PT, R16, RZ, PT ;  /* 0x000000ff1000720c */ /* 0x000fe40003f45270 */
[----:B------:R-:W1:Y:S02]  /*6180*/  SYNCS.PHASECHK.TRANS64.TRYWAIT P1, [R12+URZ+0x12020], R19 ;  /* 0x012020130c0075a7 */ /* 0x000e64000802017f */
[----:B-1----:R-:W-:Y:S09]  /*6190*/  @!P1 BRA `(.L_x_35) ;  /* 0x0000001800489947 */ /* 0x002ff20003800000 */
.L_x_70:
[----:B------:R-:W-:Y:S05]  /*61a0*/  @P2 BRA `(.L_x_36) ;  /* 0x0000000000142947 */ /* 0x000fea0003800000 */
[----:B------:R-:W-:Y:S01]  /*61b0*/  ISETP.NE.AND P1, PT, R10, RZ, PT ;  /* 0x000000ff0a00720c */ /* 0x000fe20003f25270 */
[----:B-1----:R-:W-:-:S04]  /*61c0*/  IMAD.MOV.U32 R19, RZ, RZ, 0x4000 ;  /* 0x00004000ff137424 */ /* 0x002fc800078e00ff */
[----:B------:R2:W-:Y:S08]  /*61d0*/  SYNCS.ARRIVE.TRANS64 RZ, [R12+URZ+0x12000], R19 ;  /* 0x012000130cff79a7 */ /* 0x0005f0000800003f */
[----:B------:R-:W-:Y:S05]  /*61e0*/  @!P1 BRA `(.L_x_36) ;  /* 0x0000000000049947 */ /* 0x000fea0003800000 */
[----:B------:R-:W-:Y:S01]  /*61f0*/  BPT.TRAP 0x1 ;  /* 0x000000040000795c */ /* 0x000fe20000300000 */
.L_x_36:
[C---:B------:R-:W-:Y:S01]  /*6200*/  LEA R14, R5.reuse, R2, 0xe ;  /* 0x00000002050e7211 */ /* 0x040fe200078e70ff */
[----:B------:R-:W-:Y:S01]  /*6210*/  UIADD3 UR6, UP0, UR30, 0x2f0, URZ ;  /* 0x000002f01e067890 */ /* 0x000fe2000ff1e03f */
[----:B------:R-:W-:Y:S01]  /*6220*/  R2UR UR11, R8 ;  /* 0x00000000080b72ca */ /* 0x000fe200000e0000 */
[----:B------:R-:W-:Y:S01]  /*6230*/  UMOV UR18, 0x0 ;  /* 0x0000000000127882 */ /* 0x000fe20000000000 */
[----:B------:R-:W-:Y:S01]  /*6240*/  R2UR UR9, R12 ;  /* 0x000000000c0972ca */ /* 0x000fe200000e0000 */
[----:B------:R-:W-:Y:S01]  /*6250*/  UIADD3.X UR7, URZ, UR31, URZ, UP0, !UPT ;  /* 0x0000001f3f077290 */ /* 0x000fe200087fe43f */
[----:B------:R-:W-:Y:S01]  /*6260*/  R2UR UR8, R14 ;  /* 0x000000000e0872ca */ /* 0x000fe200000e0000 */
[----:B------:R-:W-:Y:S01]  /*6270*/  UMOV UR19, 0x10000000 ;  /* 0x1000000000137882 */ /* 0x000fe20000000000 */
[----:B------:R-:W-:Y:S01]  /*6280*/  UMOV UR10, URZ ;  /* 0x0000003f000a7c82 */ /* 0x000fe20008000000 */
[----:B------:R-:W-:Y:S01]  /*6290*/  UMOV UR12, UR36 ;  /* 0x00000024000c7c82 */ /* 0x000fe20008000000 */
[----:B------:R-:W-:Y:S01]  /*62a0*/  UMOV UR13, UR37 ;  /* 0x00000025000d7c82 */ /* 0x000fe20008000000 */
[----:B------:R-:W-:-:S02]  /*62b0*/  IADD3 R5, R5, 0x1, RZ ;  /* 0x0000000105057810 */ /* 0x000fc40007ffe0ff */
[----:B------:R-:W-:Y:S02]  /*62c0*/  IADD3 R8, R8, 0x1, RZ ;  /* 0x0000000108087810 */ /* 0x000fe40007ffe0ff */
[----:B------:R-:W-:Y:S01]  /*62d0*/  USHF.L.U32 UR11, UR11, 0x7, URZ ;  /* 0x000000070b0b7899 */ /* 0x000fe2000800063f */
[C---:B------:R-:W-:Y:S01]  /*62e0*/  ISETP.NE.AND P1, PT, R5.reuse, 0x4, PT ;  /* 0x000000040500780c */ /* 0x040fe20003f25270 */
[----:B------:R-:W-:Y:S02]  /*62f0*/  UIADD3 UR9, UR9, 0x12000, URZ ;  /* 0x0001200009097890 */ /* 0x000fe4000fffe03f */
[----:B------:R-:W-:Y:S01]  /*6300*/  UIADD3 UR8, UR8, 0x2000, URZ ;  /* 0x0000200008087890 */ /* 0x000fe2000fffe03f */
[----:B-12---:R-:W-:Y:S02]  /*6310*/  SEL R19, RZ, 0x1, P1 ;  /* 0x00000001ff137807 */ /* 0x006fe40000800000 */
[----:B------:R-:W-:Y:S02]  /*6320*/  SEL R5, R5, RZ, P1 ;  /* 0x000000ff05057207 */ /* 0x000fe40000800000 */
[----:B------:R-:W-:-:S04]  /*6330*/  LOP3.LUT R6, R6, R19, RZ, 0x3c, !PT ;  /* 0x0000001306067212 */ /* 0x000fc800078e3cff */
[----:B------:R2:W-:Y:S02]  /*6340*/  UTMALDG.4D [UR8], [UR6], desc[UR18] ;  /* 0x00001208060075b4 */ /* 0x0005e40008019000 */
[----:B--2---:R-:W-:Y:S01]  /*6350*/  NOP ;  /* 0x0000000000007918 */ /* 0x004fe20000000000 */
.L_x_34:
[----:B------:R-:W-:Y:S05]  /*6360*/  BSYNC B0 ;  /* 0x0000000000007941 */ /* 0x000fea0003800000 */
.L_x_33:
[----:B------:R-:W-:-:S07]  /*6370*/  IADD3 R7, R7, -0x1, RZ ;  /* 0xffffffff07077810 */ /* 0x000fce0007ffe0ff */
.L_x_32:
[----:B------:R-:W-:Y:S01]  /*6380*/  ISETP.GT.AND P3, PT, R13, 0x2, PT ;  /* 0x000000020d00780c */ /* 0x000fe20003f64270 */
[----:B-1----:R-:W-:Y:S01]  /*6390*/  VIADD R12, R24, 0x1 ;  /* 0x00000001180c7836 */ /* 0x002fe20000000000 */
[----:B------:R-:W-:Y:S02]  /*63a0*/  IADD3 R11, R11, 0x1, RZ ;  /* 0x000000010b0b7810 */ /* 0x000fe40007ffe0ff */
[----:B------:R-:W-:Y:S02]  /*63b0*/  IADD3 R13, R13, -0x1, RZ ;  /* 0xffffffff0d0d7810 */ /* 0x000fe40007ffe0ff */
[----:B------:R-:W-:Y:S02]  /*63c0*/  ISETP.NE.AND P1, PT, R11, 0x4, PT ;  /* 0x000000040b00780c */ /* 0x000fe40003f25270 */
[----:B------:R-:W-:Y:S02]  /*63d0*/  ISETP.NE.AND P2, PT, R12, 0x4, PT ;  /* 0x000000040c00780c */ /* 0x000fe40003f45270 */
[----:B------:R-:W-:-:S02]  /*63e0*/  SEL R19, RZ, 0x1, P1 ;  /* 0x00000001ff137807 */ /* 0x000fc40000800000 */
[----:B------:R-:W-:Y:S02]  /*63f0*/  MOV R121, R3 ;  /* 0x0000000300797202 */ /* 0x000fe40000000f00 */
[----:B------:R-:W-:Y:S02]  /*6400*/  LOP3.LUT R4, R4, R19, RZ, 0x3c, !PT ;  /* 0x0000001304047212 */ /* 0x000fe400078e3cff */
[----:B------:R-:W-:Y:S02]  /*6410*/  MOV R19, R0 ;  /* 0x0000000000137202 */ /* 0x000fe40000000f00 */
[----:B------:R-:W-:Y:S02]  /*6420*/  SEL R11, R11, RZ, P1 ;  /* 0x000000ff0b0b7207 */ /* 0x000fe40000800000 */
[----:B------:R-:W-:Y:S01]  /*6430*/  SEL R12, R12, RZ, P2 ;  /* 0x000000ff0c0c7207 */ /* 0x000fe20001000000 */
[----:B------:R-:W-:Y:S06]  /*6440*/  @P3 BRA `(.L_x_37) ;  /* 0xffffffd0007c3947 */ /* 0x000fec000383ffff */
.L_x_24:
[----:B------:R-:W-:Y:S05]  /*6450*/  WARPSYNC.ALL ;  /* 0x0000000000007948 */ /* 0x000fea0003800000 */
[----:B------:R-:W2:Y:S01]  /*6460*/  SHFL.BFLY PT, R5, R18, 0x1, 0x1f ;  /* 0x0c201f0012057f89 */ /* 0x000ea200000e0000 */
[----:B------:R-:W-:Y:S01]  /*6470*/  BSSY B0, `(.L_x_38) ;  /* 0x0000024000007945 */ /* 0x000fe20003800000 */
[----:B------:R-:W-:Y:S02]  /*6480*/  MOV R9, 0x7f800000 ;  /* 0x7f80000000097802 */ /* 0x000fe40000000f00 */
[----:B------:R-:W3:Y:S01]  /*6490*/  SHFL.BFLY PT, R4, R17, 0x1, 0x1f ;  /* 0x0c201f0011047f89 */ /* 0x000ee200000e0000 */
[----:B------:R-:W-:-:S02]  /*64a0*/  MOV R8, 0x3f800000 ;  /* 0x3f80000000087802 */ /* 0x000fc40000000f00 */
[----:B------:R-:W-:Y:S01]  /*64b0*/  MOV R11, 0x7f800000 ;  /* 0x7f800000000b7802 */ /* 0x000fe20000000f00 */
[----:B--2---:R-:W-:Y:S01]  /*64c0*/  FADD R5, R5, R18 ;  /* 0x0000001205057221 */ /* 0x004fe20000000000 */
[----:B---3--:R-:W-:-:S04]  /*64d0*/  FADD R19, R4, R17 ;  /* 0x0000001104137221 */ /* 0x008fc80000000000 */
[----:B------:R-:W2:Y:S01]  /*64e0*/  SHFL.BFLY PT, R6, R5, 0x2, 0x1f ;  /* 0x0c401f0005067f89 */ /* 0x000ea200000e0000 */
[----:B------:R-:W-:-:S03]  /*64f0*/  IMAD.MOV.U32 R4, RZ, RZ, 0x3f800000 ;  /* 0x3f800000ff047424 */ /* 0x000fc600078e00ff */
[----:B------:R-:W3:Y:S01]  /*6500*/  SHFL.BFLY PT, R20, R19, 0x2, 0x1f ;  /* 0x0c401f0013147f89 */ /* 0x000ee200000e0000 */
[C---:B--2---:R-:W-:Y:S01]  /*6510*/  FSETP.NE.AND P0, PT, R5.reuse, -R6, PT ;  /* 0x800000060500720b */ /* 0x044fe20003f05000 */
[----:B------:R-:W-:Y:S01]  /*6520*/  FADD R6, R5, R6 ;  /* 0x0000000605067221 */ /* 0x000fe20000000000 */
[----:B---3--:R-:W-:-:S11]  /*6530*/  FADD R7, R19, R20 ;  /* 0x0000001413077221 */ /* 0x008fd60000000000 */
[----:B------:R-:W-:Y:S05]  /*6540*/  @!P0 BRA `(.L_x_39) ;  /* 0x0000000000588947 */ /* 0x000fea0003800000 */
[----:B------:R-:W-:Y:S01]  /*6550*/  IADD3 R4, R6, 0x1800000, RZ ;  /* 0x0180000006047810 */ /* 0x000fe20007ffe0ff */
[----:B------:R-:W-:Y:S03]  /*6560*/  BSSY B1, `(.L_x_40) ;  /* 0x000000d000017945 */ /* 0x000fe60003800000 */
[----:B------:R-:W-:-:S04]  /*6570*/  LOP3.LUT R4, R4, 0x7f800000, RZ, 0xc0, !PT ;  /* 0x7f80000004047812 */ /* 0x000fc800078ec0ff */
[----:B------:R-:W-:-:S13]  /*6580*/  ISETP.GT.U32.AND P0, PT, R4, 0x1ffffff, PT ;  /* 0x01ffffff0400780c */ /* 0x000fda0003f04070 */
[----:B------:R-:W-:Y:S05]  /*6590*/  @P0 BRA `(.L_x_41) ;  /* 0x0000000000140947 */ /* 0x000fea0003800000 */
[----:B------:R-:W-:Y:S02]  /*65a0*/  MOV R5, R6 ;  /* 0x0000000600057202 */ /* 0x000fe40000000f00 */
[----:B------:R-:W-:-:S07]  /*65b0*/  MOV R14, 0x65d0 ;  /* 0x000065d0000e7802 */ /* 0x000fce0000000f00 */
[----:B-1----:R-:W-:Y:S05]  /*65c0*/  CALL.REL.NOINC `($__internal_0_$__cuda_sm20_rcp_rn_f32_slowpath) ;  /* 0x0000001400507944 */ /* 0x002fea0003c00000 */
[----:B------:R-:W-:Y:S01]  /*65d0*/  MOV R4, R10 ;  /* 0x0000000a00047202 */ /* 0x000fe20000000f00 */
[----:B------:R-:W-:Y:S06]  /*65e0*/  BRA `(.L_x_42) ;  /* 0x0000000000107947 */ /* 0x000fec0003800000 */
.L_x_41:
[----:B------:R-:W2:Y:S02]  /*65f0*/  MUFU.RCP R5, R6 ;  /* 0x0000000600057308 */ /* 0x000ea40000001000 */
[----:B--2---:R-:W-:-:S04]  /*6600*/  FFMA R4, R6, R5, -1 ;  /* 0xbf80000006047423 */ /* 0x004fc80000000005 */
[----:B------:R-:W-:-:S04]  /*6610*/  FADD.FTZ R4, -R4, -RZ ;  /* 0x800000ff04047221 */ /* 0x000fc80000010100 */
[----:B------:R-:W-:-:S07]  /*6620*/  FFMA R4, R5, R4, R5 ;  /* 0x0000000405047223 */ /* 0x000fce0000000005 */
.L_x_42:
[----:B------:R-:W-:Y:S05]  /*6630*/  BSYNC B1 ;  /* 0x0000000000017941 */ /* 0x000fea0003800000 */
.L_x_40:
[----:B------:R-:W-:Y:S01]  /*6640*/  FSETP.GEU.AND P0, PT, |R6|, 1.175494350822287508e-38, PT ;  /* 0x008000000600780b */ /* 0x000fe20003f0e200 */
[----:B------:R-:W-:-:S12]  /*6650*/  ULDC UR6, c[0x0][0x600] ;  /* 0x0001800000067ab9 */ /* 0x000fd80000000800 */
[----:B------:R-:W-:-:S04]  /*6660*/  @!P0 FMUL R6, R6, 16777216 ;  /* 0x4b80000006068820 */ /* 0x000fc80000400000 */
[----:B------:R-:W2:Y:S02]  /*6670*/  MUFU.LG2 R5, R6 ;  /* 0x0000000600057308 */ /* 0x000ea40000000c00 */
[----:B--2---:R-:W-:-:S04]  /*6680*/  @!P0 FADD R5, R5, -24 ;  /* 0xc1c0000005058421 */ /* 0x004fc80000000000 */
[----:B------:R-:W-:-:S04]  /*6690*/  FMUL R10, R5, 0.69314718246459960938 ;  /* 0x3f317218050a7820 */ /* 0x000fc80000400000 */
[----:B------:R-:W-:-:S07]  /*66a0*/  FFMA R11, R3, UR6, R10 ;  /* 0x00000006030b7c23 */ /* 0x000fce000800000a */
.L_x_39:
[----:B------:R-:W-:Y:S05]  /*66b0*/  BSYNC B0 ;  /* 0x0000000000007941 */ /* 0x000fea0003800000 */
.L_x_38:
[----:B------:R-:W-:Y:S01]  /*66c0*/  FSETP.NE.AND P0, PT, R19, -R20, PT ;  /* 0x800000141300720b */ /* 0x000fe20003f05000 */
[----:B------:R-:W-:Y:S01]  /*66d0*/  ULDC UR4, c[0x0][0x608] ;  /* 0x0001820000047ab9 */ /* 0x000fe20000000800 */
[----:B------:R-:W-:Y:S01]  /*66e0*/  BSSY B0, `(.L_x_43) ;  /* 0x0000029000007945 */ /* 0x000fe20003800000 */
[----:B------:R-:W-:-:S04]  /*66f0*/  FMUL R4, R4, UR4 ;  /* 0x0000000404047c20 */ /* 0x000fc80008400000 */
[-C--:B------:R-:W-:Y:S01]  /*6700*/  FMUL R88, R88, R4.reuse ;  /* 0x0000000458587220 */ /* 0x080fe20000400000 */
        /* <DEDUP_REMOVED lines=14> */
[----:B------:R-:W-:Y:S01]  /*67f0*/  FMUL R117, R117, R4 ;  /* 0x0000000475757220 */ /* 0x000fe20000400000 */
[----:B------:R-:W-:Y:S06]  /*6800*/  @!P0 BRA `(.L_x_44) ;  /* 0x0000000000588947 */ /* 0x000fec0003800000 */
[----:B------:R-:W-:Y:S01]  /*6810*/  IADD3 R3, R7, 0x1800000, RZ ;  /* 0x0180000007037810 */ /* 0x000fe20007ffe0ff */
[----:B------:R-:W-:Y:S03]  /*6820*/  BSSY B1, `(.L_x_45) ;  /* 0x000000d000017945 */ /* 0x000fe60003800000 */
[----:B------:R-:W-:-:S04]  /*6830*/  LOP3.LUT R3, R3, 0x7f800000, RZ, 0xc0, !PT ;  /* 0x7f80000003037812 */ /* 0x000fc800078ec0ff */
[----:B------:R-:W-:-:S13]  /*6840*/  ISETP.GT.U32.AND P0, PT, R3, 0x1ffffff, PT ;  /* 0x01ffffff0300780c */ /* 0x000fda0003f04070 */
[----:B------:R-:W-:Y:S05]  /*6850*/  @P0 BRA `(.L_x_46) ;  /* 0x0000000000140947 */ /* 0x000fea0003800000 */
[----:B------:R-:W-:Y:S01]  /*6860*/  IMAD.MOV.U32 R5, RZ, RZ, R7 ;  /* 0x000000ffff057224 */ /* 0x000fe200078e0007 */
[----:B------:R-:W-:-:S07]  /*6870*/  MOV R14, 0x6890 ;  /* 0x00006890000e7802 */ /* 0x000fce0000000f00 */
[----:B-1----:R-:W-:Y:S05]  /*6880*/  CALL.REL.NOINC `($__internal_0_$__cuda_sm20_rcp_rn_f32_slowpath) ;  /* 0x0000001000a07944 */ /* 0x002fea0003c00000 */
[----:B------:R-:W-:Y:S01]  /*6890*/  MOV R8, R10 ;  /* 0x0000000a00087202 */ /* 0x000fe20000000f00 */
[----:B------:R-:W-:Y:S06]  /*68a0*/  BRA `(.L_x_47) ;  /* 0x0000000000107947 */ /* 0x000fec0003800000 */
.L_x_46:
[----:B------:R-:W2:Y:S02]  /*68b0*/  MUFU.RCP R8, R7 ;  /* 0x0000000700087308 */ /* 0x000ea40000001000 */
[----:B--2---:R-:W-:-:S04]  /*68c0*/  FFMA R3, R7, R8, -1 ;  /* 0xbf80000007037423 */ /* 0x004fc80000000008 */
[----:B------:R-:W-:-:S04]  /*68d0*/  FADD.FTZ R3, -R3, -RZ ;  /* 0x800000ff03037221 */ /* 0x000fc80000010100 */
[----:B------:R-:W-:-:S07]  /*68e0*/  FFMA R8, R8, R3, R8 ;  /* 0x0000000308087223 */ /* 0x000fce0000000008 */
.L_x_47:
[----:B------:R-:W-:Y:S05]  /*68f0*/  BSYNC B1 ;  /* 0x0000000000017941 */ /* 0x000fea0003800000 */
.L_x_45:
[----:B------:R-:W-:Y:S01]  /*6900*/  FSETP.GEU.AND P0, PT, |R7|, 1.175494350822287508e-38, PT ;  /* 0x008000000700780b */ /* 0x000fe20003f0e200 */
[----:B------:R-:W-:-:S12]  /*6910*/  ULDC UR4, c[0x0][0x600] ;  /* 0x0001800000047ab9 */ /* 0x000fd80000000800 */
[----:B------:R-:W-:-:S04]  /*6920*/  @!P0 FMUL R7, R7, 16777216 ;  /* 0x4b80000007078820 */ /* 0x000fc80000400000 */
[----:B------:R-:W2:Y:S02]  /*6930*/  MUFU.LG2 R3, R7 ;  /* 0x0000000700037308 */ /* 0x000ea40000000c00 */
[----:B--2---:R-:W-:-:S04]  /*6940*/  @!P0 FADD R3, R3, -24 ;  /* 0xc1c0000003038421 */ /* 0x004fc80000000000 */
[----:B------:R-:W-:-:S04]  /*6950*/  FMUL R3, R3, 0.69314718246459960938 ;  /* 0x3f31721803037820 */ /* 0x000fc80000400000 */
[----:B------:R-:W-:-:S07]  /*6960*/  FFMA R9, R0, UR4, R3 ;  /* 0x0000000400097c23 */ /* 0x000fce0008000003 */
.L_x_44:
[----:B------:R-:W-:Y:S05]  /*6970*/  BSYNC B0 ;  /* 0x0000000000007941 */ /* 0x000fea0003800000 */
.L_x_43:
[----:B------:R-:W2:Y:S01]  /*6980*/  S2R R0, SR_TID.X ;  /* 0x0000000000007919 */ /* 0x000ea20000002100 */
[----:B------:R-:W-:Y:S01]  /*6990*/  ULDC UR4, c[0x0][0x608] ;  /* 0x0001820000047ab9 */ /* 0x000fe20000000800 */
[----:B------:R-:W-:Y:S01]  /*69a0*/  ULDC.64 UR8, c[0x0][0x208] ;  /* 0x0000820000087ab9 */ /* 0x000fe20000000a00 */
[----:B------:R-:W-:Y:S01]  /*69b0*/  FMUL R8, R8, UR4 ;  /* 0x0000000408087c20 */ /* 0x000fe20008400000 */
[----:B------:R-:W-:Y:S01]  /*69c0*/  BSSY B0, `(.L_x_48) ;  /* 0x0000019000007945 */ /* 0x000fe20003800000 */
[----:B------:R-:W-:Y:S02]  /*69d0*/  SHF.R.U32.HI R17, RZ, 0x5, R16 ;  /* 0x00000005ff117819 */ /* 0x000fe40000011610 */
[----:B--2---:R-:W-:-:S13]  /*69e0*/  LOP3.LUT P0, RZ, R0, 0x3, RZ, 0xc0, !PT ;  /* 0x0000000300ff7812 */ /* 0x004fda000780c0ff */
[----:B------:R-:W-:Y:S05]  /*69f0*/  @P0 BRA `(.L_x_49) ;  /* 0x0000000000540947 */ /* 0x000fea0003800000 */
[----:B------:R-:W2:Y:S01]  /*6a00*/  S2UR UR4, SR_CTAID.X ;  /* 0x00000000000479c3 */ /* 0x000ea20000002500 */
[----:B------:R-:W-:Y:S02]  /*6a10*/  SHF.R.U32.HI R0, RZ, 0x2, R0 ;  /* 0x00000002ff007819 */ /* 0x000fe40000011600 */
[----:B------:R-:W-:Y:S02]  /*6a20*/  SHF.L.U32 R3, R17, 0x4, RZ ;  /* 0x0000000411037819 */ /* 0x000fe400000006ff */
[----:B------:R-:W-:-:S04]  /*6a30*/  LOP3.LUT R0, R0, 0x7, RZ, 0xc0, !PT ;  /* 0x0000000700007812 */ /* 0x000fc800078ec0ff */
[----:B------:R-:W-:Y:S01]  /*6a40*/  LOP3.LUT R0, R3, 0xfffffff0, R0, 0xe2, !PT ;  /* 0xfffffff003007812 */ /* 0x000fe200078ee200 */
[----:B--2---:R-:W-:-:S03]  /*6a50*/  USHF.L.U32 UR6, UR4, 0x6, URZ ;  /* 0x0000000604067899 */ /* 0x004fc6000800063f */
[----:B------:R-:W-:Y:S02]  /*6a60*/  ULDC.64 UR4, c[0x0][0x688] ;  /* 0x0001a20000047ab9 */ /* 0x000fe40000000a00 */
[----:B------:R-:W-:Y:S02]  /*6a70*/  UIMAD UR4, UR36, UR4, UR6 ;  /* 0x00000004240472a4 */ /* 0x000fe4000f8e0206 */
[----:B------:R-:W-:Y:S02]  /*6a80*/  IADD3 R3, R0, UR6, RZ ;  /* 0x0000000600037c10 */ /* 0x000fe4000fffe0ff */
[----:B------:R-:W-:Y:S02]  /*6a90*/  UIMAD UR4, UR37, UR5, UR4 ;  /* 0x00000005250472a4 */ /* 0x000fe4000f8e0204 */
[C---:B------:R-:W-:Y:S01]  /*6aa0*/  IADD3 R4, R3.reuse, 0x8, RZ ;  /* 0x0000000803047810 */ /* 0x040fe20007ffe0ff */
[----:B------:R-:W-:Y:S02]  /*6ab0*/  ULDC UR5, c[0x0][0x288] ;  /* 0x0000a20000057ab9 */ /* 0x000fe40000000800 */
[----:B------:R-:W-:-:S02]  /*6ac0*/  ISETP.GE.U32.AND P0, PT, R3, UR5, PT ;  /* 0x0000000503007c0c */ /* 0x000fc4000bf06070 */
[----:B------:R-:W-:Y:S02]  /*6ad0*/  IADD3 R0, P2, R0, UR4, RZ ;  /* 0x0000000400007c10 */ /* 0x000fe4000ff5e0ff */
[----:B------:R-:W-:Y:S01]  /*6ae0*/  ISETP.GE.U32.AND P1, PT, R4, UR5, PT ;  /* 0x0000000504007c0c */ /* 0x000fe2000bf26070 */
[----:B------:R-:W-:Y:S01]  /*6af0*/  ULDC.64 UR4, c[0x0][0x680] ;  /* 0x0001a00000047ab9 */ /* 0x000fe20000000a00 */
[----:B------:R-:W-:Y:S02]  /*6b00*/  IADD3.X R3, RZ, RZ, RZ, P2, !PT ;  /* 0x000000ffff037210 */ /* 0x000fe400017fe4ff */
[----:B------:R-:W-:-:S04]  /*6b10*/  LEA R4, P2, R0, UR4, 0x2 ;  /* 0x0000000400047c11 */ /* 0x000fc8000f8410ff */
[----:B------:R-:W-:-:S05]  /*6b20*/  LEA.HI.X R5, R0, UR5, R3, 0x2, P2 ;  /* 0x0000000500057c11 */ /* 0x000fca00090f1403 */
[----:B------:R2:W-:Y:S04]  /*6b30*/  @!P0 STG.E desc[UR8][R4.64], R11 ;  /* 0x0000000b04008986 */ /* 0x0005e8000c101908 */
[----:B------:R2:W-:Y:S02]  /*6b40*/  @!P1 STG.E desc[UR8][R4.64+0x20], R9 ;  /* 0x0000200904009986 */ /* 0x0005e4000c101908 */
.L_x_49:
[----:B------:R-:W-:Y:S05]  /*6b50*/  BSYNC B0 ;  /* 0x0000000000007941 */ /* 0x000fea0003800000 */
.L_x_48:
[----:B------:R-:W-:Y:S01]  /*6b60*/  ULDC.64 UR4, c[0x0][0x730] ;  /* 0x0001cc0000047ab9 */ /* 0x000fe20000000a00 */
[-C--:B------:R-:W-:Y:S01]  /*6b70*/  FMUL R19, R90, R8.reuse ;  /* 0x000000085a137220 */ /* 0x080fe20000400000 */
[----:B------:R-:W-:Y:S01]  /*6b80*/  ISETP.NE.U32.AND P0, PT, RZ, UR4, PT ;  /* 0x00000004ff007c0c */ /* 0x000fe2000bf05070 */
[-C--:B------:R-:W-:Y:S01]  /*6b90*/  FMUL R91, R91, R8.reuse ;  /* 0x000000085b5b7220 */ /* 0x080fe20000400000 */
[-C--:B------:R-:W-:Y:S01]  /*6ba0*/  FMUL R23, R94, R8.reuse ;  /* 0x000000085e177220 */ /* 0x080fe20000400000 */
[-C--:B------:R-:W-:Y:S01]  /*6bb0*/  FMUL R95, R95, R8.reuse ;  /* 0x000000085f5f7220 */ /* 0x080fe20000400000 */
[----:B------:R-:W-:Y:S01]  /*6bc0*/  ISETP.NE.AND.EX P0, PT, RZ, UR5, PT, P0 ;  /* 0x00000005ff007c0c */ /* 0x000fe2000bf05300 */
        /* <DEDUP_REMOVED lines=12> */
[----:B------:R-:W-:Y:S06]  /*6c90*/  @P0 BRA `(.L_x_50) ;  /* 0x0000000000200947 */ /* 0x000fec0003800000 */
[----:B------:R-:W-:Y:S02]  /*6ca0*/  ULDC.64 UR4, c[0x0][0x728] ;  /* 0x0001ca0000047ab9 */ /* 0x000fe40000000a00 */
[----:B------:R-:W-:-:S04]  /*6cb0*/  ISETP.NE.U32.AND P0, PT, RZ, UR4, PT ;  /* 0x00000004ff007c0c */ /* 0x000fc8000bf05070 */
[----:B------:R-:W-:-:S13]  /*6cc0*/  ISETP.NE.AND.EX P0, PT, RZ, UR5, PT, P0 ;  /* 0x00000005ff007c0c */ /* 0x000fda000bf05300 */
[----:B------:R-:W-:Y:S05]  /*6cd0*/  @!P0 BRA `(.L_x_51) ;  /* 0x00000000000c8947 */ /* 0x000fea0003800000 */
[----:B--2---:R-:W2:Y:S02]  /*6ce0*/  LDC.64 R4, c[0x0][0x728] ;  /* 0x0001ca00ff047b82 */ /* 0x004ea40000000a00 */
[----:B--2---:R3:W5:Y:S01]  /*6cf0*/  LDG.E R4, desc[UR8][R4.64] ;  /* 0x0000000804047981 */ /* 0x004762000c1e1900 */
[----:B------:R-:W-:Y:S05]  /*6d00*/  BRA `(.L_x_50) ;  /* 0x0000000000047947 */ /* 0x000fea0003800000 */
.L_x_51:
[----:B--2---:R-:W4:Y:S02]  /*6d10*/  LDC R4, c[0x0][0x720] ;  /* 0x0001c800ff047b82 */ /* 0x004f240000000800 */
.L_x_50:
[----:B------:R-:W-:Y:S01]  /*6d20*/  MOV R0, RZ ;  /* 0x000000ff00007202 */ /* 0x000fe20000000f00 */
[----:B----45:R-:W-:-:S03]  /*6d30*/  IMAD.MOV.U32 R22, RZ, RZ, R4 ;  /* 0x000000ffff167224 */ /* 0x030fc600078e0004 */
[----:B------:R-:W-:-:S13]  /*6d40*/  LOP3.LUT P0, RZ, R0, 0x1bf, RZ, 0xc0, !PT ;  /* 0x000001bf00ff7812 */ /* 0x000fda000780c0ff */
[----:B------:R-:W-:Y:S05]  /*6d50*/  @!P0 BRA `(.L_x_52) ;  /* 0x0000000000408947 */ /* 0x000fea0003800000 */
[----:B------:R-:W-:Y:S01]  /*6d60*/  MOV R0, 0x0 ;  /* 0x0000000000007802 */ /* 0x000fe20000000f00 */
[----:B------:R-:W-:Y:S01]  /*6d70*/  ULDC.64 UR4, c[0x4][0x68] ;  /* 0x01001a0000047ab9 */ /* 0x000fe20000000a00 */
[----:B------:R-:W-:Y:S01]  /*6d80*/  ULDC.64 UR6, c[0x4][0x8] ;  /* 0x0100020000067ab9 */ /* 0x000fe20000000a00 */
[----:B--2---:R-:W-:Y:S01]  /*6d90*/  MOV R4, UR4 ;  /* 0x0000000400047c02 */ /* 0x004fe20008000f00 */
[----:B------:R2:W4:Y:S01]  /*6da0*/  LDC.64 R14, c[0x4][R0] ;  /* 0x01000000000e7b82 */ /* 0x0005220000000a00 */
[----:B---3--:R-:W-:Y:S01]  /*6db0*/  MOV R5, UR5 ;  /* 0x0000000500057c02 */ /* 0x008fe20008000f00 */
[----:B------:R-:W-:Y:S01]  /*6dc0*/  ULDC.64 UR4, c[0x4][0x70] ;  /* 0x01001c0000047ab9 */ /* 0x000fe20000000a00 */
[----:B------:R-:W-:Y:S01]  /*6dd0*/  MOV R10, UR6 ;  /* 0x00000006000a7c02 */ /* 0x000fe20008000f00 */
[----:B------:R-:W-:Y:S01]  /*6de0*/  IMAD.U32 R11, RZ, RZ, UR7 ;  /* 0x00000007ff0b7e24 */ /* 0x000fe2000f8e00ff */
[----:B------:R-:W-:Y:S02]  /*6df0*/  MOV R6, UR4 ;  /* 0x0000000400067c02 */ /* 0x000fe40008000f00 */
[----:B------:R-:W-:-:S02]  /*6e00*/  MOV R7, UR5 ;  /* 0x0000000500077c02 */ /* 0x000fc40008000f00 */
[----:B------:R-:W-:Y:S02]  /*6e10*/  MOV R8, 0x70 ;  /* 0x0000007000087802 */ /* 0x000fe40000000f00 */
[----:B------:R-:W-:Y:S02]  /*6e20*/  MOV R12, 0x1 ;  /* 0x00000001000c7802 */ /* 0x000fe40000000f00 */
[----:B--2---:R-:W-:-:S07]  /*6e30*/  MOV R13, RZ ;  /* 0x000000ff000d7202 */ /* 0x004fce0000000f00 */
[----:B------:R-:W-:-:S07]  /*6e40*/  LEPC R20, `(.L_x_52) ;  /* 0x000000001014794e */ /* 0x000fce0000000000 */
[----:B-1--4-:R-:W-:Y:S05]  /*6e50*/  CALL.ABS.NOINC R14 ;  /* 0x000000000e007343 */ /* 0x012fea0003c00000 */
.L_x_52:
        /* <DEDUP_REMOVED lines=11> */
[----:B------:R-:W-:Y:S01]  /*6f10*/  MOV R7, UR5 ;  /* 0x0000000500077c02 */ /* 0x000fe20008000f00 */
[----:B------:R-:W-:Y:S01]  /*6f20*/  IMAD.MOV.U32 R13, RZ, RZ, RZ ;  /* 0x000000ffff0d7224 */ /* 0x000fe200078e00ff */
[----:B------:R-:W-:-:S02]  /*6f30*/  MOV R11, UR7 ;  /* 0x00000007000b7c02 */ /* 0x000fc40008000f00 */
[----:B------:R-:W-:Y:S02]  /*6f40*/  MOV R8, 0x70 ;  /* 0x0000007000087802 */ /* 0x000fe40000000f00 */
[----:B--2---:R-:W-:-:S07]  /*6f50*/  MOV R12, 0x1 ;  /* 0x00000001000c7802 */ /* 0x004fce0000000f00 */
[----:B------:R-:W-:-:S07]  /*6f60*/  LEPC R20, `(.L_x_53) ;  /* 0x000000001014794e */ /* 0x000fce0000000000 */
[----:B-1--4-:R-:W-:Y:S05]  /*6f70*/  CALL.ABS.NOINC R14 ;  /* 0x000000000e007343 */ /* 0x012fea0003c00000 */
.L_x_53:
[----:B--23--:R-:W2:Y:S01]  /*6f80*/  S2R R5, SR_TID.X ;  /* 0x0000000000057919 */ /* 0x00cea20000002100 */
[----:B------:R-:W-:Y:S01]  /*6f90*/  ULDC.64 UR4, c[0x0][0x730] ;  /* 0x0001cc0000047ab9 */ /* 0x000fe20000000a00 */
[----:B------:R-:W-:Y:S02]  /*6fa0*/  IADD3 R16, R16, 0x1f, RZ ;  /* 0x0000001f10107810 */ /* 0x000fe40007ffe0ff */
[----:B------:R-:W-:Y:S02]  /*6fb0*/  ISETP.NE.U32.AND P0, PT, RZ, UR4, PT ;  /* 0x00000004ff007c0c */ /* 0x000fe4000bf05070 */
[----:B------:R-:W-:Y:S02]  /*6fc0*/  ISETP.GT.U32.AND P1, PT, R16, 0x3e, PT ;  /* 0x0000003e1000780c */ /* 0x000fe40003f24070 */
[----:B------:R-:W-:-:S13]  /*6fd0*/  ISETP.NE.AND.EX P0, PT, RZ, UR5, PT, P0 ;  /* 0x00000005ff007c0c */ /* 0x000fda000bf05300 */
[----:B------:R-:W3:Y:S01]  /*6fe0*/  @P0 LDC R22, c[0x0][0x720] ;  /* 0x0001c800ff160b82 */ /* 0x000ee20000000800 */
[----:B--2---:R-:W-:Y:S02]  /*6ff0*/  SHF.L.U32 R0, R5, 0x5, RZ ;  /* 0x0000000505007819 */ /* 0x004fe400000006ff */
[----:B------:R-:W-:Y:S02]  /*7000*/  SHF.R.U32.HI R4, RZ, 0x1, R5 ;  /* 0x00000001ff047819 */ /* 0x000fe40000011605 */
[C---:B------:R-:W-:Y:S02]  /*7010*/  LOP3.LUT R3, R0.reuse, 0xc0, RZ, 0xc0, !PT ;  /* 0x000000c000037812 */ /* 0x040fe400078ec0ff */
[----:B------:R-:W-:Y:S02]  /*7020*/  LOP3.LUT R6, R0, 0x20, RZ, 0xc0, !PT ;  /* 0x0000002000067812 */ /* 0x000fe400078ec0ff */
[----:B------:R-:W-:Y:S02]  /*7030*/  LOP3.LUT R3, R3, 0x8, R4, 0xf8, !PT ;  /* 0x0000000803037812 */ /* 0x000fe400078ef804 */
[----:B------:R-:W-:-:S02]  /*7040*/  SHF.L.U32 R4, R5, 0x2, RZ ;  /* 0x0000000205047819 */ /* 0x000fc400000006ff */
[----:B------:R-:W-:Y:S01]  /*7050*/  LEA R6, R17, R6, 0x9 ;  /* 0x0000000611067211 */ /* 0x000fe200078e48ff */
[-C--:B---3--:R-:W-:Y:S01]  /*7060*/  FMUL R7, R23, R22.reuse ;  /* 0x0000001617077220 */ /* 0x088fe20000400000 */
[----:B------:R-:W-:Y:S01]  /*7070*/  LOP3.LUT R3, R3, 0x18, R4, 0x78, !PT ;  /* 0x0000001803037812 */ /* 0x000fe200078e7804 */
[-C--:B------:R-:W-:Y:S01]  /*7080*/  FMUL R8, R95, R22.reuse ;  /* 0x000000165f087220 */ /* 0x080fe20000400000 */
[----:B------:R-:W-:Y:S01]  /*7090*/  LOP3.LUT R0, R0, 0x100, RZ, 0xc0, !PT ;  /* 0x0000010000007812 */ /* 0x000fe200078ec0ff */
[-C--:B------:R-:W-:Y:S01]  /*70a0*/  FMUL R9, R25, R22.reuse ;  /* 0x0000001619097220 */ /* 0x080fe20000400000 */
[----:B------:R-:W-:Y:S01]  /*70b0*/  LOP3.LUT P0, RZ, R5, 0x4, RZ, 0xc0, !PT ;  /* 0x0000000405ff7812 */ /* 0x000fe2000780c0ff */
[----:B------:R-:W-:Y:S01]  /*70c0*/  FMUL R5, R19, R22 ;  /* 0x0000001613057220 */ /* 0x000fe20000400000 */
[----:B------:R-:W-:Y:S01]  /*70d0*/  IADD3 R3, R3, R6, R0 ;  /* 0x0000000603037210 */ /* 0x000fe20007ffe000 */
        /* <DEDUP_REMOVED lines=12> */
[----:B------:R-:W-:Y:S01]  /*71a0*/  F2FP.F16.F32.PACK_AB R5, R0, R5 ;  /* 0x000000050005723e */ /* 0x000fe200000000ff */
[-C--:B------:R-:W-:Y:S01]  /*71b0*/  FMUL R105, R105, R22.reuse ;  /* 0x0000001669697220 */ /* 0x080fe20000400000 */
[----:B------:R-:W-:Y:S01]  /*71c0*/  MOV R0, 0x10 ;  /* 0x0000001000007802 */ /* 0x000fe20000000f00 */
[-C--:B------:R-:W-:Y:S01]  /*71d0*/  FMUL R104, R104, R22.reuse ;  /* 0x0000001668687220 */ /* 0x080fe20000400000 */
[----:B------:R-:W-:Y:S01]  /*71e0*/  F2FP.F16.F32.PACK_AB R7, R8, R7 ;  /* 0x000000070807723e */ /* 0x000fe200000000ff */
[-C--:B------:R-:W-:Y:S01]  /*71f0*/  FMUL R13, R107, R22.reuse ;  /* 0x000000166b0d7220 */ /* 0x080fe20000400000 */
[----:B------:R-:W-:Y:S01]  /*7200*/  F2FP.F16.F32.PACK_AB R9, R10, R9 ;  /* 0x000000090a09723e */ /* 0x000fe200000000ff */
        /* <DEDUP_REMOVED lines=13> */
[----:B------:R-:W-:Y:S01]  /*72e0*/  F2FP.F16.F32.PACK_AB R4, R89, R4 ;  /* 0x000000045904723e */ /* 0x000fe200000000ff */
[----:B------:R-:W-:Y:S01]  /*72f0*/  IMAD R3, R3, 0x2, R2 ;  /* 0x0000000203037824 */ /* 0x000fe200078e0202 */
[----:B------:R-:W-:-:S02]  /*7300*/  F2FP.F16.F32.PACK_AB R6, R93, R6 ;  /* 0x000000065d06723e */ /* 0x000fc400000000ff */
[----:B------:R-:W-:Y:S02]  /*7310*/  F2FP.F16.F32.PACK_AB R8, R97, R96 ;  /* 0x000000606108723e */ /* 0x000fe400000000ff */
[----:B------:R-:W-:Y:S02]  /*7320*/  F2FP.F16.F32.PACK_AB R10, R101, R100 ;  /* 0x00000064650a723e */ /* 0x000fe400000000ff */
[----:B------:R-:W-:Y:S02]  /*7330*/  F2FP.F16.F32.PACK_AB R11, R12, R11 ;  /* 0x0000000b0c0b723e */ /* 0x000fe400000000ff */
[----:B------:R-:W-:Y:S01]  /*7340*/  SEL R0, R0, 0xfffffff0, !P0 ;  /* 0xfffffff000007807 */ /* 0x000fe20004000000 */
[----:B------:R-:W-:Y:S06]  /*7350*/  @P1 BRA `(.L_x_54) ;  /* 0x0000000000041947 */ /* 0x000fec0003800000 */
[----:B------:R-:W-:-:S04]  /*7360*/  DEPBAR.LE SB0, 0x1 ;  /* 0x000080400000791a */ /* 0x000fc80000000000 */
.L_x_54:
[----:B------:R-:W-:Y:S05]  /*7370*/  WARPSYNC.ALL ;  /* 0x0000000000007948 */ /* 0x000fea0003800000 */
[----:B------:R-:W-:Y:S01]  /*7380*/  BAR.SYNC.DEFER_BLOCKING 0x1, 0x80 ;  /* 0x0042000000007b1d */ /* 0x000fe20000010000 */
[----:B------:R-:W-:Y:S02]  /*7390*/  LEA R0, R0, R3, 0x1 ;  /* 0x0000000300007211 */ /* 0x000fe400078e08ff */
[----:B------:R-:W-:Y:S02]  /*73a0*/  F2FP.F16.F32.PACK_AB R13, R13, R14 ;  /* 0x0000000e0d0d723e */ /* 0x000fe400000000ff */
[----:B------:R-:W-:Y:S01]  /*73b0*/  F2FP.F16.F32.PACK_AB R15, R15, R16 ;  /* 0x000000100f0f723e */ /* 0x000fe200000000ff */
[----:B------:R-:W-:Y:S01]  /*73c0*/  BSSY B0, `(.L_x_55) ;  /* 0x000001d000007945 */ /* 0x000fe20003800000 */
[----:B------:R-:W-:-:S02]  /*73d0*/  F2FP.F16.F32.PACK_AB R17, R17, R18 ;  /* 0x000000121111723e */ /* 0x000fc400000000ff */
[----:B------:R-:W-:Y:S02]  /*73e0*/  F2FP.F16.F32.PACK_AB R12, R105, R104 ;  /* 0x00000068690c723e */ /* 0x000fe400000000ff */
[----:B------:R-:W-:Y:S02]  /*73f0*/  F2FP.F16.F32.PACK_AB R14, R109, R108 ;  /* 0x0000006c6d0e723e */ /* 0x000fe400000000ff */
[----:B------:R-:W-:Y:S02]  /*7400*/  F2FP.F16.F32.PACK_AB R16, R113, R112 ;  /* 0x000000707110723e */ /* 0x000fe400000000ff */
[----:B------:R-:W-:Y:S02]  /*7410*/  F2FP.F16.F32.PACK_AB R18, R117, R116 ;  /* 0x000000747512723e */ /* 0x000fe400000000ff */
[----:B------:R-:W-:Y:S01]  /*7420*/  F2FP.F16.F32.PACK_AB R19, R19, R20 ;  /* 0x000000141313723e */ /* 0x000fe200000000ff */
[----:B------:R2:W-:Y:S04]  /*7430*/  STSM.16.M88.4 [R3], R4 ;  /* 0x0000000403007844 */ /* 0x0005e80000000200 */
[----:B------:R2:W-:Y:S01]  /*7440*/  STSM.16.M88.4 [R0], R8 ;  /* 0x0000000800007844 */ /* 0x0005e20000000200 */
[----:B------:R-:W-:Y:S01]  /*7450*/  @!PT LDS RZ, [RZ] ;  /* 0x00000000fffff984 */ /* 0x000fe20000000800 */
[----:B------:R-:W-:Y:S01]  /*7460*/  @!PT LDS RZ, [RZ] ;  /* 0x00000000fffff984 */ /* 0x000fe20000000800 */
[----:B------:R-:W-:Y:S01]  /*7470*/  @!PT LDS RZ, [RZ] ;  /* 0x00000000fffff984 */ /* 0x000fe20000000800 */
[----:B------:R-:W-:Y:S01]  /*7480*/  @!PT LDS RZ, [RZ] ;  /* 0x00000000fffff984 */ /* 0x000fe20000000800 */
[----:B------:R3:W-:Y:S06]  /*7490*/  MEMBAR.ALL.CTA ;  /* 0x0000000000007992 */ /* 0x0007ec0000008000 */
[----:B---3--:R-:W3:Y:S02]  /*74a0*/  FENCE.VIEW.ASYNC.S ;  /* 0x00000000000073c6 */ /* 0x008ee40000000000 */
[----:B---3--:R-:W-:Y:S06]  /*74b0*/  BAR.SYNC.DEFER_BLOCKING 0x1, 0x80 ;  /* 0x0042000000007b1d */ /* 0x008fec0000010000 */
[----:B------:R-:W-:Y:S05]  /*74c0*/  @P1 BRA `(.L_x_56) ;  /* 0x0000000000301947 */ /* 0x000fea0003800000 */
[----:B------:R-:W3:Y:S01]  /*74d0*/  S2UR UR10, SR_CTAID.X ;  /* 0x00000000000a79c3 */ /* 0x000ee20000002500 */
[----:B------:R-:W-:Y:S01]  /*74e0*/  ULDC.64 UR4, c[0x0][0x198] ;  /* 0x0000660000047ab9 */ /* 0x000fe20000000a00 */
[----:B------:R-:W-:Y:S01]  /*74f0*/  R2UR UR8, R2 ;  /* 0x00000000020872ca */ /* 0x000fe200000e0000 */
[----:B------:R-:W-:Y:S01]  /*7500*/  UIADD3 UR4, UP0, UR4, 0x670, URZ ;  /* 0x0000067004047890 */ /* 0x000fe2000ff1e03f */
[----:B------:R-:W-:Y:S01]  /*7510*/  UMOV UR9, URZ ;  /* 0x0000003f00097c82 */ /* 0x000fe20008000000 */
[----:B------:R-:W-:Y:S02]  /*7520*/  UMOV UR11, UR36 ;  /* 0x00000024000b7c82 */ /* 0x000fe40008000000 */
[----:B------:R-:W-:Y:S01]  /*7530*/  UIADD3.X UR5, URZ, UR5, URZ, UP0, !UPT ;  /* 0x000000053f057290 */ /* 0x000fe200087fe43f */
[----:B------:R-:W-:Y:S01]  /*7540*/  UMOV UR12, UR37 ;  /* 0x00000025000c7c82 */ /* 0x000fe20008000000 */
[----:B---3--:R-:W-:-:S09]  /*7550*/  USHF.L.U32 UR10, UR10, 0x6, URZ ;  /* 0x000000060a0a7899 */ /* 0x008fd2000800063f */
[----:B------:R3:W-:Y:S01]  /*7560*/  UTMASTG.4D [UR8], [UR4] ;  /* 0x00000008040073b5 */ /* 0x0007e20008018000 */
[----:B------:R0:W-:Y:S01]  /*7570*/  UTMACMDFLUSH ;  /* 0x00000000000079b7 */ /* 0x0001e20000000000 */
[----:B---3--:R-:W-:-:S04]  /*7580*/  DEPBAR.LE SB0, 0x1 ;  /* 0x000080400000791a */ /* 0x008fc80000000000 */
.L_x_56:
[----:B------:R-:W-:Y:S05]  /*7590*/  BSYNC B0 ;  /* 0x0000000000007941 */ /* 0x000fea0003800000 */
.L_x_55:
[----:B------:R-:W-:Y:S06]  /*75a0*/  BAR.SYNC.DEFER_BLOCKING 0x1, 0x80 ;  /* 0x0042000000007b1d */ /* 0x000fec0000010000 */
[----:B------:R-:W-:Y:S01]  /*75b0*/  BSSY B0, `(.L_x_57) ;  /* 0x0000017000007945 */ /* 0x000fe20003800000 */
[----:B------:R3:W-:Y:S04]  /*75c0*/  STSM.16.M88.4 [R3+0x1000], R12 ;  /* 0x0010000c03007844 */ /* 0x0007e80000000200 */
[----:B------:R3:W-:Y:S01]  /*75d0*/  STSM.16.M88.4 [R0+0x1000], R16 ;  /* 0x0010001000007844 */ /* 0x0007e20000000200 */
[----:B------:R-:W-:Y:S01]  /*75e0*/  @!PT LDS RZ, [RZ] ;  /* 0x00000000fffff984 */ /* 0x000fe20000000800 */
[----:B------:R-:W-:Y:S01]  /*75f0*/  @!PT LDS RZ, [RZ] ;  /* 0x00000000fffff984 */ /* 0x000fe20000000800 */
[----:B------:R-:W-:Y:S01]  /*7600*/  @!PT LDS RZ, [RZ] ;  /* 0x00000000fffff984 */ /* 0x000fe20000000800 */
[----:B------:R-:W-:Y:S01]  /*7610*/  @!PT LDS RZ, [RZ] ;  /* 0x00000000fffff984 */ /* 0x000fe20000000800 */
[----:B------:R4:W-:Y:S06]  /*7620*/  MEMBAR.ALL.CTA ;  /* 0x0000000000007992 */ /* 0x0009ec0000008000 */
[----:B----4-:R-:W4:Y:S02]  /*7630*/  FENCE.VIEW.ASYNC.S ;  /* 0x00000000000073c6 */ /* 0x010f240000000000 */
[----:B----4-:R-:W-:Y:S06]  /*7640*/  BAR.SYNC.DEFER_BLOCKING 0x1, 0x80 ;  /* 0x0042000000007b1d */ /* 0x010fec0000010000 */
[----:B------:R-:W-:Y:S05]  /*7650*/  @P1 BRA `(.L_x_58) ;  /* 0x0000000000301947 */ /* 0x000fea0003800000 */
[----:B------:R-:W4:Y:S01]  /*7660*/  S2UR UR10, SR_CTAID.X ;  /* 0x00000000000a79c3 */ /* 0x000f220000002500 */
[----:B------:R-:W-:Y:S01]  /*7670*/  R2UR UR8, R2 ;  /* 0x00000000020872ca */ /* 0x000fe200000e0000 */
[----:B------:R-:W-:Y:S01]  /*7680*/  ULDC.64 UR4, c[0x0][0x198] ;  /* 0x0000660000047ab9 */ /* 0x000fe20000000a00 */
[----:B------:R-:W-:Y:S01]  /*7690*/  UMOV UR9, 0x20 ;  /* 0x0000002000097882 */ /* 0x000fe20000000000 */
[----:B------:R-:W-:Y:S01]  /*76a0*/  UIADD3 UR4, UP0, UR4, 0x670, URZ ;  /* 0x0000067004047890 */ /* 0x000fe2000ff1e03f */
[----:B------:R-:W-:Y:S01]  /*76b0*/  UMOV UR11, UR36 ;  /* 0x00000024000b7c82 */ /* 0x000fe20008000000 */
[----:B------:R-:W-:Y:S02]  /*76c0*/  UMOV UR12, UR37 ;  /* 0x00000025000c7c82 */ /* 0x000fe40008000000 */
[----:B------:R-:W-:-:S06]  /*76d0*/  UIADD3.X UR5, URZ, UR5, URZ, UP0, !UPT ;  /* 0x000000053f057290 */ /* 0x000fcc00087fe43f */
[----:B------:R-:W-:Y:S02]  /*76e0*/  UIADD3 UR8, UR8, 0x1000, URZ ;  /* 0x0000100008087890 */ /* 0x000fe4000fffe03f */
[----:B----4-:R-:W-:-:S09]  /*76f0*/  USHF.L.U32 UR10, UR10, 0x6, URZ ;  /* 0x000000060a0a7899 */ /* 0x010fd2000800063f */
[----:B------:R4:W-:Y:S02]  /*7700*/  UTMASTG.4D [UR8], [UR4] ;  /* 0x00000008040073b5 */ /* 0x0009e40008018000 */
[----:B----4-:R0:W-:Y:S02]  /*7710*/  UTMACMDFLUSH ;  /* 0x00000000000079b7 */ /* 0x0101e40000000000 */
.L_x_58:
[----:B------:R-:W-:Y:S05]  /*7720*/  BSYNC B0 ;  /* 0x0000000000007941 */ /* 0x000fea0003800000 */
.L_x_57:
[----:B------:R-:W-:-:S04]  /*7730*/  DEPBAR.LE SB0, 0x0 ;  /* 0x000080000000791a */ /* 0x000fc80000000000 */
[----:B------:R-:W-:Y:S05]  /*7740*/  EXIT ;  /* 0x000000000000794d */ /* 0x000fea0003800000 */
.L_x_7:
[----:B-1----:R1:W2:Y:S02]  /*7750*/  SYNCS.PHASECHK.TRANS64.TRYWAIT P2, [R3+URZ+0x12048], R2 ;  /* 0x01204802030075a7 */ /* 0x0022a4000804017f */
[----:B--2---:R-:W-:Y:S05]  /*7760*/  @!P2 NANOSLEEP.SYNCS 0x989680 ;  /* 0x009896800000a95d */ /* 0x004fea0003900000 */
[----:B------:R-:W2:Y:S02]  /*7770*/  @!P2 SYNCS.PHASECHK.TRANS64 P2, [R3+URZ+0x12048], R2 ;  /* 0x012048020300a5a7 */ /* 0x000ea4000804007f */
[----:B--2---:R-:W-:Y:S05]  /*7780*/  @!P2 BRA `(.L_x_7) ;  /* 0xfffffffc00f0a947 */ /* 0x004fea000383ffff */
[----:B------:R-:W-:Y:S05]  /*7790*/  BRA `(.L_x_59) ;  /* 0xffffff8c00c47947 */ /* 0x000fea000383ffff */
.L_x_12:
[----:B-1----:R1:W2:Y:S02]  /*77a0*/  SYNCS.PHASECHK.TRANS64.TRYWAIT P1, [R3+URZ+0x12020], R0 ;  /* 0x01202000030075a7 */ /* 0x0022a4000802017f */
[----:B--2---:R-:W-:Y:S05]  /*77b0*/  @!P1 NANOSLEEP.SYNCS 0x989680 ;  /* 0x009896800000995d */ /* 0x004fea0003900000 */
[----:B------:R-:W2:Y:S02]  /*77c0*/  @!P1 SYNCS.PHASECHK.TRANS64 P1, [R3+URZ+0x12020], R0 ;  /* 0x01202000030095a7 */ /* 0x000ea4000802007f */
[----:B--2---:R-:W-:Y:S05]  /*77d0*/  @!P1 BRA `(.L_x_12) ;  /* 0xfffffffc00f09947 */ /* 0x004fea000383ffff */
[----:B------:R-:W-:Y:S05]  /*77e0*/  BRA `(.L_x_60) ;  /* 0xffffff9000607947 */ /* 0x000fea000383ffff */
.L_x_14:
[----:B-1----:R1:W2:Y:S02]  /*77f0*/  SYNCS.PHASECHK.TRANS64.TRYWAIT P1, [R0+URZ+0x12020], R3 ;  /* 0x01202003000075a7 */ /* 0x0022a4000802017f */
[----:B--2---:R-:W-:Y:S05]  /*7800*/  @!P1 NANOSLEEP.SYNCS 0x989680 ;  /* 0x009896800000995d */ /* 0x004fea0003900000 */
[----:B------:R-:W2:Y:S02]  /*7810*/  @!P1 SYNCS.PHASECHK.TRANS64 P1, [R0+URZ+0x12020], R3 ;  /* 0x01202003000095a7 */ /* 0x000ea4000802007f */
[----:B--2---:R-:W-:Y:S05]  /*7820*/  @!P1 BRA `(.L_x_14) ;  /* 0xfffffffc00f09947 */ /* 0x004fea000383ffff */
[----:B------:R-:W-:Y:S05]  /*7830*/  BRA `(.L_x_61) ;  /* 0xffffff9000b87947 */ /* 0x000fea000383ffff */
.L_x_17:
[----:B-1----:R1:W2:Y:S02]  /*7840*/  SYNCS.PHASECHK.TRANS64.TRYWAIT P1, [R2+URZ+0x12020], R3 ;  /* 0x01202003020075a7 */ /* 0x0022a4000802017f */
[----:B--2---:R-:W-:Y:S05]  /*7850*/  @!P1 NANOSLEEP.SYNCS 0x989680 ;  /* 0x009896800000995d */ /* 0x004fea0003900000 */
[----:B------:R-:W2:Y:S02]  /*7860*/  @!P1 SYNCS.PHASECHK.TRANS64 P1, [R2+URZ+0x12020], R3 ;  /* 0x01202003020095a7 */ /* 0x000ea4000802007f */
[----:B--2---:R-:W-:Y:S05]  /*7870*/  @!P1 BRA `(.L_x_17) ;  /* 0xfffffffc00f09947 */ /* 0x004fea000383ffff */
[----:B------:R-:W-:Y:S05]  /*7880*/  BRA `(.L_x_62) ;  /* 0xffffff94002c7947 */ /* 0x000fea000383ffff */
.L_x_19:
[----:B-1----:R1:W2:Y:S02]  /*7890*/  SYNCS.PHASECHK.TRANS64.TRYWAIT P1, [R3+URZ+0x12020], R0 ;  /* 0x01202000030075a7 */ /* 0x0022a4000802017f */
[----:B--2---:R-:W-:Y:S05]  /*78a0*/  @!P1 NANOSLEEP.SYNCS 0x989680 ;  /* 0x009896800000995d */ /* 0x004fea0003900000 */
[----:B------:R-:W2:Y:S02]  /*78b0*/  @!P1 SYNCS.PHASECHK.TRANS64 P1, [R3+URZ+0x12020], R0 ;  /* 0x01202000030095a7 */ /* 0x000ea4000802007f */
[----:B--2---:R-:W-:Y:S05]  /*78c0*/  @!P1 BRA `(.L_x_19) ;  /* 0xfffffffc00f09947 */ /* 0x004fea000383ffff */
[----:B------:R-:W-:Y:S05]  /*78d0*/  BRA `(.L_x_63) ;  /* 0xffffff94009c7947 */ /* 0x000fea000383ffff */
.L_x_21:
[----:B-1----:R1:W2:Y:S02]  /*78e0*/  SYNCS.PHASECHK.TRANS64.TRYWAIT P1, [R2+URZ+0x12040], R23 ;  /* 0x01204017020075a7 */ /* 0x0022a4000802017f */
[----:B--2---:R-:W-:Y:S05]  /*78f0*/  @!P1 NANOSLEEP.SYNCS 0x989680 ;  /* 0x009896800000995d */ /* 0x004fea0003900000 */
[----:B------:R-:W2:Y:S02]  /*7900*/  @!P1 SYNCS.PHASECHK.TRANS64 P1, [R2+URZ+0x12040], R23 ;  /* 0x01204017020095a7 */ /* 0x000ea4000802007f */
[----:B--2---:R-:W-:Y:S05]  /*7910*/  @!P1 BRA `(.L_x_21) ;  /* 0xfffffffc00f09947 */ /* 0x004fea000383ffff */
[----:B------:R-:W-:Y:S05]  /*7920*/  BRA `(.L_x_64) ;  /* 0xffffff9800147947 */ /* 0x000fea000383ffff */
.L_x_22:
[----:B--2---:R2:W3:Y:S02]  /*7930*/  SYNCS.PHASECHK.TRANS64.TRYWAIT P1, [R2+URZ+0x12000], R23 ;  /* 0x01200017020075a7 */ /* 0x0044e4000802017f */
[----:B---3--:R-:W-:Y:S05]  /*7940*/  @!P1 NANOSLEEP.SYNCS 0x989680 ;  /* 0x009896800000995d */ /* 0x008fea0003900000 */
[----:B------:R-:W3:Y:S02]  /*7950*/  @!P1 SYNCS.PHASECHK.TRANS64 P1, [R2+URZ+0x12000], R23 ;  /* 0x01200017020095a7 */ /* 0x000ee4000802007f */
[----:B---3--:R-:W-:Y:S05]  /*7960*/  @!P1 BRA `(.L_x_22) ;  /* 0xfffffffc00f09947 */ /* 0x008fea000383ffff */
[----:B------:R-:W-:Y:S05]  /*7970*/  BRA `(.L_x_65) ;  /* 0xffffff98000c7947 */ /* 0x000fea000383ffff */
.L_x_23:
[----:B--2---:R2:W3:Y:S02]  /*7980*/  SYNCS.PHASECHK.TRANS64.TRYWAIT P6, [R2+URZ+0x12008], R23 ;  /* 0x01200817020075a7 */ /* 0x0044e400080c017f */
[----:B---3--:R-:W-:Y:S05]  /*7990*/  @!P6 NANOSLEEP.SYNCS 0x989680 ;  /* 0x009896800000e95d */ /* 0x008fea0003900000 */
[----:B------:R-:W3:Y:S02]  /*79a0*/  @!P6 SYNCS.PHASECHK.TRANS64 P6, [R2+URZ+0x12008], R23 ;  /* 0x012008170200e5a7 */ /* 0x000ee400080c007f */
[----:B---3--:R-:W-:Y:S05]  /*79b0*/  @!P6 BRA `(.L_x_23) ;  /* 0xfffffffc00f0e947 */ /* 0x008fea000383ffff */
[----:B------:R-:W-:Y:S05]  /*79c0*/  BRA `(.L_x_66) ;  /* 0xffffffa400487947 */ /* 0x000fea000383ffff */
.L_x_25:
[----:B--2---:R2:W3:Y:S02]  /*79d0*/  SYNCS.PHASECHK.TRANS64.TRYWAIT P1, [R3+URZ+0x12000], R0 ;  /* 0x01200000030075a7 */ /* 0x0044e4000802017f */
[----:B---3--:R-:W-:Y:S05]  /*79e0*/  @!P1 NANOSLEEP.SYNCS 0x989680 ;  /* 0x009896800000995d */ /* 0x008fea0003900000 */
[----:B------:R-:W3:Y:S02]  /*79f0*/  @!P1 SYNCS.PHASECHK.TRANS64 P1, [R3+URZ+0x12000], R0 ;  /* 0x01200000030095a7 */ /* 0x000ee4000802007f */
[----:B---3--:R-:W-:Y:S05]  /*7a00*/  @!P1 BRA `(.L_x_25) ;  /* 0xfffffffc00f09947 */ /* 0x008fea000383ffff */
[----:B------:R-:W-:Y:S05]  /*7a10*/  BRA `(.L_x_67) ;  /* 0xffffffbc001c7947 */ /* 0x000fea000383ffff */
.L_x_28:
[----:B-1----:R1:W2:Y:S02]  /*7a20*/  SYNCS.PHASECHK.TRANS64.TRYWAIT P2, [R0+URZ+0x12020], R3 ;  /* 0x01202003000075a7 */ /* 0x0022a4000804017f */
[----:B--2---:R-:W-:Y:S05]  /*7a30*/  @!P2 NANOSLEEP.SYNCS 0x989680 ;  /* 0x009896800000a95d */ /* 0x004fea0003900000 */
[----:B------:R-:W2:Y:S02]  /*7a40*/  @!P2 SYNCS.PHASECHK.TRANS64 P2, [R0+URZ+0x12020], R3 ;  /* 0x012020030000a5a7 */ /* 0x000ea4000804007f */
[----:B--2---:R-:W-:Y:S05]  /*7a50*/  @!P2 BRA `(.L_x_28) ;  /* 0xfffffffc00f0a947 */ /* 0x004fea000383ffff */
[----:B------:R-:W-:Y:S05]  /*7a60*/  BRA `(.L_x_68) ;  /* 0xffffffbc00a07947 */ /* 0x000fea000383ffff */
.L_x_31:
[----:B------:R1:W1:Y:S02]  /*7a70*/  SYNCS.PHASECHK.TRANS64.TRYWAIT P6, [R23+URZ+0x12000], R120 ;  /* 0x01200078170075a7 */ /* 0x00026400080c017f */
[----:B-1----:R-:W-:Y:S05]  /*7a80*/  @!P6 NANOSLEEP.SYNCS 0x989680 ;  /* 0x009896800000e95d */ /* 0x002fea0003900000 */
[----:B------:R-:W1:Y:S02]  /*7a90*/  @!P6 SYNCS.PHASECHK.TRANS64 P6, [R23+URZ+0x12000], R120 ;  /* 0x012000781700e5a7 */ /* 0x000e6400080c007f */
[----:B-1----:R-:W-:Y:S05]  /*7aa0*/  @!P6 BRA `(.L_x_31) ;  /* 0xfffffffc00f0e947 */ /* 0x002fea000383ffff */
[----:B------:R-:W-:Y:S05]  /*7ab0*/  BRA `(.L_x_69) ;  /* 0xffffffc400a07947 */ /* 0x000fea000383ffff */
.L_x_35:
[----:B-1----:R1:W2:Y:S02]  /*7ac0*/  SYNCS.PHASECHK.TRANS64.TRYWAIT P1, [R12+URZ+0x12020], R19 ;  /* 0x012020130c0075a7 */ /* 0x0022a4000802017f */
[----:B--2---:R-:W-:Y:S05]  /*7ad0*/  @!P1 NANOSLEEP.SYNCS 0x989680 ;  /* 0x009896800000995d */ /* 0x004fea0003900000 */
[----:B------:R-:W2:Y:S02]  /*7ae0*/  @!P1 SYNCS.PHASECHK.TRANS64 P1, [R12+URZ+0x12020], R19 ;  /* 0x012020130c0095a7 */ /* 0x000ea4000802007f */
[----:B--2---:R-:W-:Y:S05]  /*7af0*/  @!P1 BRA `(.L_x_35) ;  /* 0xfffffffc00f09947 */ /* 0x004fea000383ffff */
[----:B------:R-:W-:Y:S05]  /*7b00*/  BRA `(.L_x_70) ;  /* 0xffffffe400a47947 */ /* 0x000fea000383ffff */
        .weak           $__internal_0_$__cuda_sm20_rcp_rn_f32_slowpath
        .type           $__internal_0_$__cuda_sm20_rcp_rn_f32_slowpath,@function
        .size           $__internal_0_$__cuda_sm20_rcp_rn_f32_slowpath,(.L_x_76 - $__internal_0_$__cuda_sm20_rcp_rn_f32_slowpath)
$__internal_0_$__cuda_sm20_rcp_rn_f32_slowpath:
[----:B------:R-:W-:Y:S01]  /*7b10*/  SHF.L.U32 R4, R5, 0x1, RZ ;  /* 0x0000000105047819 */ /* 0x000fe200000006ff */
[----:B------:R-:W-:Y:S03]  /*7b20*/  BSSY B2, `(.L_x_71) ;  /* 0x0000030000027945 */ /* 0x000fe60003800000 */
[----:B------:R-:W-:-:S04]  /*7b30*/  SHF.R.U32.HI R17, RZ, 0x18, R4 ;  /* 0x00000018ff117819 */ /* 0x000fc80000011604 */
[----:B------:R-:W-:-:S13]  /*7b40*/  ISETP.NE.U32.AND P0, PT, R17, RZ, PT ;  /* 0x000000ff1100720c */ /* 0x000fda0003f05070 */
[----:B------:R-:W-:Y:S05]  /*7b50*/  @P0 BRA `(.L_x_72) ;  /* 0x0000000000280947 */ /* 0x000fea0003800000 */
[----:B------:R-:W-:-:S04]  /*7b60*/  SHF.L.U32 R4, R5, 0x1, RZ ;  /* 0x0000000105047819 */ /* 0x000fc800000006ff */
[----:B------:R-:W-:-:S13]  /*7b70*/  ISETP.NE.AND P0, PT, R4, RZ, PT ;  /* 0x000000ff0400720c */ /* 0x000fda0003f05270 */
[----:B------:R-:W-:Y:S01]  /*7b80*/  @P0 FFMA R12, R5, 1.84467440737095516160e+19, RZ ;  /* 0x5f800000050c0823 */ /* 0x000fe200000000ff */
[----:B------:R-:W-:Y:S08]  /*7b90*/  @!P0 MUFU.RCP R10, R5 ;  /* 0x00000005000a8308 */ /* 0x000ff00000001000 */
[----:B------:R-:W1:Y:S02]  /*7ba0*/  @P0 MUFU.RCP R13, R12 ;  /* 0x0000000c000d0308 */ /* 0x000e640000001000 */
[----:B-1----:R-:W-:-:S04]  /*7bb0*/  @P0 FFMA R4, R12, R13, -1 ;  /* 0xbf8000000c040423 */ /* 0x002fc8000000000d */
[----:B------:R-:W-:-:S04]  /*7bc0*/  @P0 FADD.FTZ R4, -R4, -RZ ;  /* 0x800000ff04040221 */ /* 0x000fc80000010100 */
[----:B------:R-:W-:-:S04]  /*7bd0*/  @P0 FFMA R4, R13, R4, R13 ;  /* 0x000000040d040223 */ /* 0x000fc8000000000d */
[----:B------:R-:W-:Y:S01]  /*7be0*/  @P0 FFMA R10, R4, 1.84467440737095516160e+19, RZ ;  /* 0x5f800000040a0823 */ /* 0x000fe200000000ff */
[----:B------:R-:W-:Y:S06]  /*7bf0*/  BRA `(.L_x_73) ;  /* 0x0000000000887947 */ /* 0x000fec0003800000 */
.L_x_72:
[----:B------:R-:W-:-:S04]  /*7c00*/  IADD3 R18, R17, -0xfd, RZ ;  /* 0xffffff0311127810 */ /* 0x000fc80007ffe0ff */
[----:B------:R-:W-:-:S13]  /*7c10*/  ISETP.GT.U32.AND P0, PT, R18, 0x1, PT ;  /* 0x000000011200780c */ /* 0x000fda0003f04070 */
[----:B------:R-:W-:Y:S05]  /*7c20*/  @P0 BRA `(.L_x_74) ;  /* 0x0000000000780947 */ /* 0x000fea0003800000 */
[----:B------:R-:W-:Y:S02]  /*7c30*/  LOP3.LUT R4, R5, 0x7fffff, RZ, 0xc0, !PT ;  /* 0x007fffff05047812 */ /* 0x000fe400078ec0ff */
[----:B------:R-:W-:Y:S02]  /*7c40*/  MOV R15, 0x3 ;  /* 0x00000003000f7802 */ /* 0x000fe40000000f00 */
[----:B------:R-:W-:Y:S02]  /*7c50*/  LOP3.LUT R4, R4, 0x3f800000, RZ, 0xfc, !PT ;  /* 0x3f80000004047812 */ /* 0x000fe400078efcff */
[----:B------:R-:W-:Y:S02]  /*7c60*/  SHF.L.U32 R15, R15, R18, RZ ;  /* 0x000000120f0f7219 */ /* 0x000fe400000006ff */
[----:B------:R-:W1:Y:S02]  /*7c70*/  MUFU.RCP R13, R4 ;  /* 0x00000004000d7308 */ /* 0x000e640000001000 */
[----:B-1----:R-:W-:-:S04]  /*7c80*/  FFMA R10, R4, R13, -1 ;  /* 0xbf800000040a7423 */ /* 0x002fc8000000000d */
[----:B------:R-:W-:-:S04]  /*7c90*/  FADD.FTZ R10, -R10, -RZ ;  /* 0x800000ff0a0a7221 */ /* 0x000fc80000010100 */
[CCC-:B------:R-:W-:Y:S01]  /*7ca0*/  FFMA.RM R12, R13.reuse, R10.reuse, R13.reuse ;  /* 0x0000000a0d0c7223 */ /* 0x1c0fe2000000400d */
[----:B------:R-:W-:-:S04]  /*7cb0*/  FFMA.RP R13, R13, R10, R13 ;  /* 0x0000000a0d0d7223 */ /* 0x000fc8000000800d */
[C---:B------:R-:W-:Y:S02]  /*7cc0*/  LOP3.LUT R10, R12.reuse, 0x7fffff, RZ, 0xc0, !PT ;  /* 0x007fffff0c0a7812 */ /* 0x040fe400078ec0ff */
[----:B------:R-:W-:Y:S02]  /*7cd0*/  FSETP.NEU.FTZ.AND P0, PT, R12, R13, PT ;  /* 0x0000000d0c00720b */ /* 0x000fe40003f1d000 */
[----:B------:R-:W-:Y:S02]  /*7ce0*/  LOP3.LUT R10, R10, 0x800000, RZ, 0xfc, !PT ;  /* 0x008000000a0a7812 */ /* 0x000fe400078efcff */
[----:B------:R-:W-:Y:S02]  /*7cf0*/  SEL R12, RZ, 0xffffffff, !P0 ;  /* 0xffffffffff0c7807 */ /* 0x000fe40004000000 */
[----:B------:R-:W-:-:S03]  /*7d00*/  LOP3.LUT R15, R15, R10, RZ, 0xc0, !PT ;  /* 0x0000000a0f0f7212 */ /* 0x000fc600078ec0ff */
[----:B------:R-:W-:Y:S01]  /*7d10*/  IMAD.MOV R13, RZ, RZ, -R12 ;  /* 0x000000ffff0d7224 */ /* 0x000fe200078e0a0c */
[----:B------:R-:W-:-:S04]  /*7d20*/  SHF.R.U32.HI R15, RZ, R18, R15 ;  /* 0x00000012ff0f7219 */ /* 0x000fc8000001160f */
[----:B------:R-:W-:Y:S02]  /*7d30*/  LOP3.LUT P1, RZ, R13, R18, R10, 0xf8, !PT ;  /* 0x000000120dff7212 */ /* 0x000fe4000782f80a */
[C---:B------:R-:W-:Y:S02]  /*7d40*/  LOP3.LUT P0, RZ, R15.reuse, 0x1, RZ, 0xc0, !PT ;  /* 0x000000010fff7812 */ /* 0x040fe4000780c0ff */
[----:B------:R-:W-:Y:S02]  /*7d50*/  LOP3.LUT P2, RZ, R15, 0x2, RZ, 0xc0, !PT ;  /* 0x000000020fff7812 */ /* 0x000fe4000784c0ff */
[----:B------:R-:W-:Y:S02]  /*7d60*/  IADD3 R13, R17, -0xfc, RZ ;  /* 0xffffff04110d7810 */ /* 0x000fe40007ffe0ff */
[----:B------:R-:W-:Y:S02]  /*7d70*/  PLOP3.LUT P0, PT, P0, P1, P2, 0xe0, 0x0 ;  /* 0x000000000000781c */ /* 0x000fe40000703c20 */
[----:B------:R-:W-:-:S02]  /*7d80*/  LOP3.LUT P1, RZ, R5, 0x7fffff, RZ, 0xc0, !PT ;  /* 0x007fffff05ff7812 */ /* 0x000fc4000782c0ff */
[----:B------:R-:W-:Y:S02]  /*7d90*/  SEL R4, RZ, 0x1, !P0 ;  /* 0x00000001ff047807 */ /* 0x000fe40004000000 */
[----:B------:R-:W-:Y:S02]  /*7da0*/  SHF.R.U32.HI R10, RZ, R13, R10 ;  /* 0x0000000dff0a7219 */ /* 0x000fe4000001160a */
[----:B------:R-:W-:-:S04]  /*7db0*/  IADD3 R4, -R4, RZ, RZ ;  /* 0x000000ff04047210 */ /* 0x000fc80007ffe1ff */
[----:B------:R-:W-:-:S13]  /*7dc0*/  ISETP.GE.AND P0, PT, R4, RZ, PT ;  /* 0x000000ff0400720c */ /* 0x000fda0003f06270 */
[----:B------:R-:W-:-:S04]  /*7dd0*/  @!P0 IADD3 R10, R10, 0x1, RZ ;  /* 0x000000010a0a8810 */ /* 0x000fc80007ffe0ff */
[----:B------:R-:W-:-:S04]  /*7de0*/  @!P1 SHF.L.U32 R10, R10, 0x1, RZ ;  /* 0x000000010a0a9819 */ /* 0x000fc800000006ff */
[----:B------:R-:W-:Y:S01]  /*7df0*/  LOP3.LUT R10, R10, 0x80000000, R5, 0xf8, !PT ;  /* 0x800000000a0a7812 */ /* 0x000fe200078ef805 */
[----:B------:R-:W-:Y:S06]  /*7e00*/  BRA `(.L_x_73) ;  /* 0x0000000000047947 */ /* 0x000fec0003800000 */
.L_x_74:
[----:B------:R1:W2:Y:S02]  /*7e10*/  MUFU.RCP R10, R5 ;  /* 0x00000005000a7308 */ /* 0x0002a40000001000 */
.L_x_73:
[----:B------:R-:W-:Y:S05]  /*7e20*/  BSYNC B2 ;  /* 0x0000000000027941 */ /* 0x000fea0003800000 */
.L_x_71:
[----:B------:R-:W-:Y:S02]  /*7e30*/  MOV R4, R14 ;  /* 0x0000000e00047202 */ /* 0x000fe40000000f00 */
[----:B-1----:R-:W-:-:S04]  /*7e40*/  MOV R5, 0x0 ;  /* 0x0000000000057802 */ /* 0x002fc80000000f00 */
[----:B--2---:R-:W-:Y:S05]  /*7e50*/  RET.REL.NODEC R4 `(_ZN7cutlass13device_kernelINS_4fmha6kernel13FmhaKernelTmaINS1_10collective15FmhaMainloopTmaINS_6half_tEfN4cute5tupleIJNS7_1CILi64EEENS9_ILi128EEESA_EEENS4_13DefaultFusionEJEEENS4_15FmhaFwdEpilogueIS6_fNS8_IJSA_SA_SB_EEEEEJEEEEEvNT_6ParamsE) ;  /* 0xffffff8004687950 */ /* 0x004fea0003c3ffff */
.L_x_75:
[----:B------:R-:W-:-:S00]  /*7e60*/  BRA `(.L_x_75) ;  /* 0xfffffffc00fc7947 */ /* 0x000fc0000383ffff */
[----:B------:R-:W-:-:S00]  /*7e70*/  NOP ;  /* 0x0000000000007918 */ /* 0x000fc00000000000 */
        /* <DEDUP_REMOVED lines=8> */
.L_x_76:


//--------------------- .nv.global.init           --------------------------
	.section	.nv.global.init,"aw",@progbits
.nv.global.init:
	.type		$str$23,@object
	.size		$str$23,($str$24 - $str$23)
$str$23:
        /*0000*/ 	.byte	0x28, 0x61, 0x64, 0x64, 0x72, 0x65, 0x73, 0x73, 0x20, 0x26, 0x20, 0x6d, 0x61, 0x73, 0x6b, 0x29
        /*0010*/ 	.byte	0x20, 0x3d, 0x3d, 0x20, 0x30, 0x00
	.type		$str$24,@object
	.size		$str$24,(__unnamed_1 - $str$24)
$str$24:
        /*0016*/ 	.byte	0x2f, 0x74, 0x6d, 0x70, 0x2f, 0x63, 0x75, 0x74, 0x6c, 0x61, 0x73, 0x73, 0x5f, 0x73, 0x77, 0x65
        /*0026*/ 	.byte	0x65, 0x70, 0x5f, 0x73, 0x72, 0x63, 0x2f, 0x69, 0x6e, 0x63, 0x6c, 0x75, 0x64, 0x65, 0x2f, 0x63
        /*0036*/ 	.byte	0x75, 0x74, 0x65, 0x2f, 0x70, 0x6f, 0x69, 0x6e, 0x74, 0x65, 0x72, 0x5f, 0x66, 0x6c, 0x61, 0x67
        /*0046*/ 	.byte	0x67, 0x65, 0x64, 0x2e, 0x68, 0x70, 0x70, 0x00
	.type		__unnamed_1,@object
	.size		__unnamed_1,(.L_0 - __unnamed_1)
__unnamed_1:
        /*004e*/ 	.byte	0x61, 0x75, 0x74, 0x6f, 0x20, 0x63, 0x75, 0x74, 0x65, 0x3a, 0x3a, 0x61, 0x73, 0x5f, 0x70, 0x6f
        /* <DEDUP_REMOVED lines=27> */
        /*020e*/ 	.byte	0x3e, 0x3e, 0x3e, 0x3e, 0x3e, 0x5d, 0x00
.L_0:


//--------------------- .nv.shared._ZN7cutlass13device_kernelINS_4fmha6kernel13FmhaKernelTmaINS1_10collective15FmhaMainloopTmaINS_6half_tEfN4cute5tupleIJNS7_1CILi64EEENS9_ILi128EEESA_EEENS4_13DefaultFusionEJEEENS4_15FmhaFwdEpilogueIS6_fNS8_IJSA_SA_SB_EEEEEJEEEEEvNT_6ParamsE --------------------------
	.section	.nv.shared._ZN7cutlass13device_kernelINS_4fmha6kernel13FmhaKernelTmaINS1_10collective15FmhaMainloopTmaINS_6half_tEfN4cute5tupleIJNS7_1CILi64EEENS9_ILi128EEESA_EEENS4_13DefaultFusionEJEEENS4_15FmhaFwdEpilogueIS6_fNS8_IJSA_SA_SB_EEEEEJEEEEEvNT_6ParamsE,"aw",@nobits
	.sectionflags	@""
	.align	16
	.zero		1024


//--------------------- .nv.shared.reserved.0     --------------------------
	.section	.nv.shared.reserved.0,"aw",@nobits
	.weak		__nv_reservedSMEM_offset_0_alias
	.size		__nv_reservedSMEM_offset_0_alias, 0, 0
	.other		__nv_reservedSMEM_offset_0_alias,@"STO_CUDA_RESERVED_SHARED STV_DEFAULT"
__nv_reservedSMEM_offset_0_alias:
	.zero		0


//--------------------- .nv.global                --------------------------
	.section	.nv.global,"aw",@nobits
.nv.global:
	.type		_ZN39_INTERNAL_84dc4947_4_k_cu_27f2746c_38994cute1_E,@object
	.size		_ZN39_INTERNAL_84dc4947_4_k_cu_27f2746c_38994cute1_E,(_ZN39_INTERNAL_84dc4947_4_k_cu_27f2746c_38994cuda3std3__45__cpo6cbeginE - _ZN39_INTERNAL_84dc4947_4_k_cu_27f2746c_38994cute1_E)
_ZN39_INTERNAL_84dc4947_4_k_cu_27f2746c_38994cute1_E:
	.zero		1
	.type		_ZN39_INTERNAL_84dc4947_4_k_cu_27f2746c_38994cuda3std3__45__cpo6cbeginE,@object
	.size		_ZN39_INTERNAL_84dc4947_4_k_cu_27f2746c_38994cuda3std3__45__cpo6cbeginE,(_ZN39_INTERNAL_84dc4947_4_k_cu_27f2746c_38994cuda3std3__48in_placeE - _ZN39_INTERNAL_84dc4947_4_k_cu_27f2746c_38994cuda3std3__45__cpo6cbeginE)
_ZN39_INTERNAL_84dc4947_4_k_cu_27f2746c_38994cuda3std3__45__cpo6cbeginE:
	.zero		1
	.type		_ZN39_INTERNAL_84dc4947_4_k_cu_27f2746c_38994cuda3std3__48in_placeE,@object
	.size		_ZN39_INTERNAL_84dc4947_4_k_cu_27f2746c_38994cuda3std3__48in_placeE,(_ZN39_INTERNAL_84dc4947_4_k_cu_27f2746c_38994cuda3std6ranges3__45__cpo9iter_moveE - _ZN39_INTERNAL_84dc4947_4_k_cu_27f2746c_38994cuda3std3__48in_placeE)
_ZN39_INTERNAL_84dc4947_4_k_cu_27f2746c_38994cuda3std3__48in_placeE:
	.zero		1
	.type		_ZN39_INTERNAL_84dc4947_4_k_cu_27f2746c_38994cuda3std6ranges3__45__cpo9iter_moveE,@object
	.size		_ZN39_INTERNAL_84dc4947_4_k_cu_27f2746c_38994cuda3std6ranges3__45__cpo9iter_moveE,(_ZN39_INTERNAL_84dc4947_4_k_cu_27f2746c_38994cuda3std3__45__cpo5beginE - _ZN39_INTERNAL_84dc4947_4_k_cu_27f2746c_38994cuda3std6ranges3__45__cpo9iter_moveE)
_ZN39_INTERNAL_84dc4947_4_k_cu_27f2746c_38994cuda3std6ranges3__45__cpo9iter_moveE:
	.zero		1
	.type		_ZN39_INTERNAL_84dc4947_4_k_cu_27f2746c_38994cuda3std3__45__cpo5beginE,@object
	.size		_ZN39_INTERNAL_84dc4947_4_k_cu_27f2746c_38994cuda3std3__45__cpo5beginE,(_ZN39_INTERNAL_84dc4947_4_k_cu_27f2746c_38994cuda3std3__441_GLOBAL__N__84dc4947_4_k_cu_27f2746c_38996ignoreE - _ZN39_INTERNAL_84dc4947_4_k_cu_27f2746c_38994cuda3std3__45__cpo5beginE)
_ZN39_INTERNAL_84dc4947_4_k_cu_27f2746c_38994cuda3std3__45__cpo5beginE:
	.zero		1
	.type		_ZN39_INTERNAL_84dc4947_4_k_cu_27f2746c_38994cuda3std3__441_GLOBAL__N__84dc4947_4_k_cu_27f2746c_38996ignoreE,@object
	.size		_ZN39_INTERNAL_84dc4947_4_k_cu_27f2746c_38994cuda3std3__441_GLOBAL__N__84dc4947_4_k_cu_27f2746c_38996ignoreE,(_ZN39_INTERNAL_84dc4947_4_k_cu_27f2746c_38994cute7productE - _ZN39_INTERNAL_84dc4947_4_k_cu_27f2746c_38994cuda3std3__441_GLOBAL__N__84dc4947_4_k_cu_27f2746c_38996ignoreE)
_ZN39_INTERNAL_84dc4947_4_k_cu_27f2746c_38994cuda3std3__441_GLOBAL__N__84dc4947_4_k_cu_27f2746c_38996ignoreE:
	.zero		1
	.type		_ZN39_INTERNAL_84dc4947_4_k_cu_27f2746c_38994cute7productE,@object
	.size		_ZN39_INTERNAL_84dc4947_4_k_cu_27f2746c_38994cute7productE,(_ZN39_INTERNAL_84dc4947_4_k_cu_27f2746c_38994cuda3std3__45__cpo3endE - _ZN39_INTERNAL_84dc4947_4_k_cu_27f2746c_38994cute7productE)
_ZN39_INTERNAL_84dc4947_4_k_cu_27f2746c_38994cute7productE:
	.zero		1
	.type		_ZN39_INTERNAL_84dc4947_4_k_cu_27f2746c_38994cuda3std3__45__cpo3endE,@object
	.size		_ZN39_INTERNAL_84dc4947_4_k_cu_27f2746c_38994cuda3std3__45__cpo3endE,(_ZN39_INTERNAL_84dc4947_4_k_cu_27f2746c_38994cuda3std3__419piecewise_constructE - _ZN39_INTERNAL_84dc4947_4_k_cu_27f2746c_38994cuda3std3__45__cpo3endE)
_ZN39_INTERNAL_84dc4947_4_k_cu_27f2746c_38994cuda3std3__45__cpo3endE:
	.zero		1
	.type		_ZN39_INTERNAL_84dc4947_4_k_cu_27f2746c_38994cuda3std3__419piecewise_constructE,@object
	.size		_ZN39_INTERNAL_84dc4947_4_k_cu_27f2746c_38994cuda3std3__419piecewise_constructE,(_ZN39_INTERNAL_84dc4947_4_k_cu_27f2746c_38994cuda3std3__45__cpo4cendE - _ZN39_INTERNAL_84dc4947_4_k_cu_27f2746c_38994cuda3std3__419piecewise_constructE)
_ZN39_INTERNAL_84dc4947_4_k_cu_27f2746c_38994cuda3std3__419piecewise_constructE:
	.zero		1
	.type		_ZN39_INTERNAL_84dc4947_4_k_cu_27f2746c_38994cuda3std3__45__cpo4cendE,@object
	.size		_ZN39_INTERNAL_84dc4947_4_k_cu_27f2746c_38994cuda3std3__45__cpo4cendE,(_ZN39_INTERNAL_84dc4947_4_k_cu_27f2746c_38994cuda3std6ranges3__45__cpo4swapE - _ZN39_INTERNAL_84dc4947_4_k_cu_27f2746c_38994cuda3std3__45__cpo4cendE)
_ZN39_INTERNAL_84dc4947_4_k_cu_27f2746c_38994cuda3std3__45__cpo4cendE:
	.zero		1
	.type		_ZN39_INTERNAL_84dc4947_4_k_cu_27f2746c_38994cuda3std6ranges3__45__cpo4swapE,@object
	.size		_ZN39_INTERNAL_84dc4947_4_k_cu_27f2746c_38994cuda3std6ranges3__45__cpo4swapE,(.L_8 - _ZN39_INTERNAL_84dc4947_4_k_cu_27f2746c_38994cuda3std6ranges3__45__cpo4swapE)
_ZN39_INTERNAL_84dc4947_4_k_cu_27f2746c_38994cuda3std6ranges3__45__cpo4swapE:
	.zero		1
.L_8:


//--------------------- .nv.constant0._ZN7cutlass13device_kernelINS_4fmha6kernel13FmhaKernelTmaINS1_10collective15FmhaMainloopTmaINS_6half_tEfN4cute5tupleIJNS7_1CILi64EEENS9_ILi128EEESA_EEENS4_13DefaultFusionEJEEENS4_15FmhaFwdEpilogueIS6_fNS8_IJSA_SA_SB_EEEEEJEEEEEvNT_6ParamsE --------------------------
	.section	.nv.constant0._ZN7cutlass13device_kernelINS_4fmha6kernel13FmhaKernelTmaINS1_10collective15FmhaMainloopTmaINS_6half_tEfN4cute5tupleIJNS7_1CILi64EEENS9_ILi128EEESA_EEENS4_13DefaultFusionEJEEENS4_15FmhaFwdEpilogueIS6_fNS8_IJSA_SA_SB_EEEEEJEEEEEvNT_6ParamsE,"a",@progbits
	.sectionflags	@""
	.align	4
.nv.constant0._ZN7cutlass13device_kernelINS_4fmha6kernel13FmhaKernelTmaINS1_10collective15FmhaMainloopTmaINS_6half_tEfN4cute5tupleIJNS7_1CILi64EEENS9_ILi128EEESA_EEENS4_13DefaultFusionEJEEENS4_15FmhaFwdEpilogueIS6_fNS8_IJSA_SA_SB_EEEEEJEEEEEvNT_6ParamsE:
	.zero		2688


//--------------------- SYMBOLS --------------------------

	.type		.nv.reservedSmem.offset0,@object
	.size		.nv.reservedSmem.offset0,0x4
	.type		__assertfail,@function
